// auto-generated by cutlass_sweep.gemm — config: {"arch": "sm_90", "cluster_m": 1, "cluster_n": 1, "dtype": "int8", "dtype_b": "int8", "layout": "nt", "stages": 0, "tile_k": 64, "tile_m": 192, "tile_n": 128}
#include "cutlass/cutlass.h"
#include "cutlass/gemm/collective/collective_builder.hpp"
#include "cutlass/gemm/device/gemm_universal_adapter.h"
#include "cutlass/gemm/kernel/gemm_universal.hpp"
#include "cutlass/epilogue/collective/collective_builder.hpp"

using ElemA = int8_t;
using ElemB = int8_t;
using ElemCD = int8_t;
using Acc  = int32_t;
using TileShape    = cute::Shape<cute::_192, cute::_128, cute::_64>;
using ClusterShape = cute::Shape<cute::_1, cute::_1, cute::_1>;

using CollectiveEpilogue = typename cutlass::epilogue::collective::CollectiveBuilder<
    cutlass::arch::Sm90, cutlass::arch::OpClassTensorOp,
    TileShape, ClusterShape,
    cutlass::epilogue::collective::EpilogueTileAuto,
    Acc, Acc,
    ElemCD, cutlass::layout::RowMajor, 128 / cutlass::sizeof_bits<ElemCD>::value,
    ElemCD, cutlass::layout::RowMajor, 128 / cutlass::sizeof_bits<ElemCD>::value,
    cutlass::epilogue::collective::EpilogueScheduleAuto
  >::CollectiveOp;

using CollectiveMainloop = typename cutlass::gemm::collective::CollectiveBuilder<
    cutlass::arch::Sm90, cutlass::arch::OpClassTensorOp,
    ElemA, cutlass::layout::RowMajor, 128 / cutlass::sizeof_bits<ElemA>::value,
    ElemB, cutlass::layout::ColumnMajor, 128 / cutlass::sizeof_bits<ElemB>::value,
    Acc,
    TileShape, ClusterShape,
    cutlass::gemm::collective::StageCountAutoCarveout<static_cast<int>(sizeof(typename CollectiveEpilogue::SharedStorage))>,
    cutlass::gemm::collective::KernelScheduleAuto
  >::CollectiveOp;

using GemmKernel = cutlass::gemm::kernel::GemmUniversal<
    cute::Shape<int,int,int,int>,
    CollectiveMainloop,
    CollectiveEpilogue
>;
using Gemm = cutlass::gemm::device::GemmUniversalAdapter<GemmKernel>;

// Force the device kernel symbol into the cubin without needing a host main.
auto* _anchor = &cutlass::device_kernel<GemmKernel>;


// ===== COMPILED SASS (sm_90a) =====

	.target	sm_90a

	.elftype	@"ET_EXEC"


//--------------------- .note.nv.tkinfo           --------------------------
	.section	.note.nv.tkinfo,"",@"SHT_NOTE"
	.sectionflags	@"SHF_NOTE_NV_TKINFO"
	.tkinfo
        /*0018*/ 	.word	0x00000002
        /*0030*/ 	.string	""
        /*0030*/ 	.string	"ptxas"
        /*0030*/ 	.string	"Cuda compilation tools, release 13.0, V13.0.88"
        /*0030*/ 	.string	"Build cuda_13.0.r13.0/compiler.36424714_0"
        /*0030*/ 	.string	"-arch sm_90a -m 64 "



//--------------------- .note.nv.cuinfo           --------------------------
	.section	.note.nv.cuinfo,"",@"SHT_NOTE"
	.sectionflags	@"SHF_NOTE_NV_CUINFO"
        /*0018*/ 	.short	0x0002
        /*001a*/ 	.short	0x005a
        /*001c*/ 	.short	0x0082
	.zero		2


//--------------------- .nv.info                  --------------------------
	.section	.nv.info,"",@"SHT_CUDA_INFO"
	.align	4


	//----- nvinfo : EIATTR_REGCOUNT
	.align		4
        /*0000*/ 	.byte	0x04, 0x2f
        /*0002*/ 	.short	(.L_15 - .L_14)
	.align		4
.L_14:
        /*0004*/ 	.word	index@(_ZN7cutlass13device_kernelINS_4gemm6kernel13GemmUniversalIN4cute5tupleIJiiiiEEENS1_10collective13CollectiveMmaINS1_34MainloopSm90TmaGmmaWarpSpecializedILi11ENS5_IJNS4_1CILi1EEESB_SB_EEENS1_35KernelTmaWarpSpecializedCooperativeEEENS5_IJNSA_ILi192EEENSA_ILi128EEENSA_ILi64EEEEEEaNS5_IJlSB_lEEEaSJ_NS4_8TiledMMAINS4_8MMA_AtomIJNS4_4SM904GMMA27MMA_64x128x32_S32S8S8_SS_TNEEEENS4_6LayoutINS5_IJNSA_ILi2EEESB_SB_EEENS5_IJSB_NSA_ILi0EEEST_EEEEENS5_IJNS4_10UnderscoreESW_SW_EEEEENS4_13SM90_TMA_LOADENS4_14ComposedLayoutINS4_7SwizzleILi2ELi4ELi3EEENS4_18smem_ptr_flag_bitsILi8EEENSQ_INS5_IJNSA_ILi8EEESH_EEENS5_IJSH_SB_EEEEEEEvNS4_8identityESZ_S19_vS1A_EENS_8epilogue10collective6detail29Sm90TmaWarpSpecializedAdapterINS1D_15DefaultEpilogueIaSJ_SJ_NS1C_6thread17LinearCombinationIaLi1EiiLNS1H_9ScaleType4KindE0ELNS_15FloatRoundStyleE2EaEENS1_15EpilogueDefaultEEEEEvvEEEEvNT_6ParamsE)
        /*0008*/ 	.word	0x000000a8


	//----- nvinfo : EIATTR_FRAME_SIZE
	.align		4
.L_15:
        /*000c*/ 	.byte	0x04, 0x11
        /*000e*/ 	.short	(.L_17 - .L_16)
	.align		4
.L_16:
        /*0010*/ 	.word	index@(_ZN7cutlass13device_kernelINS_4gemm6kernel13GemmUniversalIN4cute5tupleIJiiiiEEENS1_10collective13CollectiveMmaINS1_34MainloopSm90TmaGmmaWarpSpecializedILi11ENS5_IJNS4_1CILi1EEESB_SB_EEENS1_35KernelTmaWarpSpecializedCooperativeEEENS5_IJNSA_ILi192EEENSA_ILi128EEENSA_ILi64EEEEEEaNS5_IJlSB_lEEEaSJ_NS4_8TiledMMAINS4_8MMA_AtomIJNS4_4SM904GMMA27MMA_64x128x32_S32S8S8_SS_TNEEEENS4_6LayoutINS5_IJNSA_ILi2EEESB_SB_EEENS5_IJSB_NSA_ILi0EEEST_EEEEENS5_IJNS4_10UnderscoreESW_SW_EEEEENS4_13SM90_TMA_LOADENS4_14ComposedLayoutINS4_7SwizzleILi2ELi4ELi3EEENS4_18smem_ptr_flag_bitsILi8EEENSQ_INS5_IJNSA_ILi8EEESH_EEENS5_IJSH_SB_EEEEEEEvNS4_8identityESZ_S19_vS1A_EENS_8epilogue10collective6detail29Sm90TmaWarpSpecializedAdapterINS1D_15DefaultEpilogueIaSJ_SJ_NS1C_6thread17LinearCombinationIaLi1EiiLNS1H_9ScaleType4KindE0ELNS_15FloatRoundStyleE2EaEENS1_15EpilogueDefaultEEEEEvvEEEEvNT_6ParamsE)
        /*0014*/ 	.word	0x00000000


	//----- nvinfo : EIATTR_MIN_STACK_SIZE
	.align		4
.L_17:
        /*0018*/ 	.byte	0x04, 0x12
        /*001a*/ 	.short	(.L_19 - .L_18)
	.align		4
.L_18:
        /*001c*/ 	.word	index@(_ZN7cutlass13device_kernelINS_4gemm6kernel13GemmUniversalIN4cute5tupleIJiiiiEEENS1_10collective13CollectiveMmaINS1_34MainloopSm90TmaGmmaWarpSpecializedILi11ENS5_IJNS4_1CILi1EEESB_SB_EEENS1_35KernelTmaWarpSpecializedCooperativeEEENS5_IJNSA_ILi192EEENSA_ILi128EEENSA_ILi64EEEEEEaNS5_IJlSB_lEEEaSJ_NS4_8TiledMMAINS4_8MMA_AtomIJNS4_4SM904GMMA27MMA_64x128x32_S32S8S8_SS_TNEEEENS4_6LayoutINS5_IJNSA_ILi2EEESB_SB_EEENS5_IJSB_NSA_ILi0EEEST_EEEEENS5_IJNS4_10UnderscoreESW_SW_EEEEENS4_13SM90_TMA_LOADENS4_14ComposedLayoutINS4_7SwizzleILi2ELi4ELi3EEENS4_18smem_ptr_flag_bitsILi8EEENSQ_INS5_IJNSA_ILi8EEESH_EEENS5_IJSH_SB_EEEEEEEvNS4_8identityESZ_S19_vS1A_EENS_8epilogue10collective6detail29Sm90TmaWarpSpecializedAdapterINS1D_15DefaultEpilogueIaSJ_SJ_NS1C_6thread17LinearCombinationIaLi1EiiLNS1H_9ScaleType4KindE0ELNS_15FloatRoundStyleE2EaEENS1_15EpilogueDefaultEEEEEvvEEEEvNT_6ParamsE)
        /*0020*/ 	.word	0x00000000
.L_19:


//--------------------- .nv.compat                --------------------------
	.section	.nv.compat,"",@"SHT_CUDA_COMPAT_INFO"
	.align	4
        /*0000*/ 	.byte	0x02, 0x09, 0x01, 0x00, 0x02, 0x02, 0x04, 0x00, 0x02, 0x05, 0x05, 0x00, 0x03, 0x07, 0x01, 0x01
        /*0010*/ 	.byte	0x02, 0x03, 0x01, 0x00, 0x02, 0x06, 0x01, 0x00, 0x04, 0x0b, 0x08, 0x00, 0x00, 0x00, 0x00, 0x00
        /*0020*/ 	.byte	0x00, 0x00, 0x00, 0x00


//--------------------- .nv.info._ZN7cutlass13device_kernelINS_4gemm6kernel13GemmUniversalIN4cute5tupleIJiiiiEEENS1_10collective13CollectiveMmaINS1_34MainloopSm90TmaGmmaWarpSpecializedILi11ENS5_IJNS4_1CILi1EEESB_SB_EEENS1_35KernelTmaWarpSpecializedCooperativeEEENS5_IJNSA_ILi192EEENSA_ILi128EEENSA_ILi64EEEEEEaNS5_IJlSB_lEEEaSJ_NS4_8TiledMMAINS4_8MMA_AtomIJNS4_4SM904GMMA27MMA_64x128x32_S32S8S8_SS_TNEEEENS4_6LayoutINS5_IJNSA_ILi2EEESB_SB_EEENS5_IJSB_NSA_ILi0EEEST_EEEEENS5_IJNS4_10UnderscoreESW_SW_EEEEENS4_13SM90_TMA_LOADENS4_14ComposedLayoutINS4_7SwizzleILi2ELi4ELi3EEENS4_18smem_ptr_flag_bitsILi8EEENSQ_INS5_IJNSA_ILi8EEESH_EEENS5_IJSH_SB_EEEEEEEvNS4_8identityESZ_S19_vS1A_EENS_8epilogue10collective6detail29Sm90TmaWarpSpecializedAdapterINS1D_15DefaultEpilogueIaSJ_SJ_NS1C_6thread17LinearCombinationIaLi1EiiLNS1H_9ScaleType4KindE0ELNS_15FloatRoundStyleE2EaEENS1_15EpilogueDefaultEEEEEvvEEEEvNT_6ParamsE --------------------------
	.section	.nv.info._ZN7cutlass13device_kernelINS_4gemm6kernel13GemmUniversalIN4cute5tupleIJiiiiEEENS1_10collective13CollectiveMmaINS1_34MainloopSm90TmaGmmaWarpSpecializedILi11ENS5_IJNS4_1CILi1EEESB_SB_EEENS1_35KernelTmaWarpSpecializedCooperativeEEENS5_IJNSA_ILi192EEENSA_ILi128EEENSA_ILi64EEEEEEaNS5_IJlSB_lEEEaSJ_NS4_8TiledMMAINS4_8MMA_AtomIJNS4_4SM904GMMA27MMA_64x128x32_S32S8S8_SS_TNEEEENS4_6LayoutINS5_IJNSA_ILi2EEESB_SB_EEENS5_IJSB_NSA_ILi0EEEST_EEEEENS5_IJNS4_10UnderscoreESW_SW_EEEEENS4_13SM90_TMA_LOADENS4_14ComposedLayoutINS4_7SwizzleILi2ELi4ELi3EEENS4_18smem_ptr_flag_bitsILi8EEENSQ_INS5_IJNSA_ILi8EEESH_EEENS5_IJSH_SB_EEEEEEEvNS4_8identityESZ_S19_vS1A_EENS_8epilogue10collective6detail29Sm90TmaWarpSpecializedAdapterINS1D_15DefaultEpilogueIaSJ_SJ_NS1C_6thread17LinearCombinationIaLi1EiiLNS1H_9ScaleType4KindE0ELNS_15FloatRoundStyleE2EaEENS1_15EpilogueDefaultEEEEEvvEEEEvNT_6ParamsE,"",@"SHT_CUDA_INFO"
	.sectionflags	@""
	.align	4


	//----- nvinfo : EIATTR_CUDA_API_VERSION
	.align		4
        /*0000*/ 	.byte	0x04, 0x37
        /*0002*/ 	.short	(.L_21 - .L_20)
.L_20:
        /*0004*/ 	.word	0x00000082


	//----- nvinfo : EIATTR_KPARAM_INFO
	.align		4
.L_21:
        /*0008*/ 	.byte	0x04, 0x17
        /*000a*/ 	.short	(.L_23 - .L_22)
.L_22:
        /*000c*/ 	.word	0x00000000
        /*0010*/ 	.short	0x0000
        /*0012*/ 	.short	0x0070
        /*0014*/ 	.byte	0x00, 0xf0, 0x01, 0x10


	//----- nvinfo : EIATTR_SPARSE_MMA_MASK
	.align		4
.L_23:
        /*0018*/ 	.byte	0x03, 0x50
        /*001a*/ 	.short	0x0000


	//----- nvinfo : EIATTR_MAXREG_COUNT
	.align		4
        /*001c*/ 	.byte	0x03, 0x1b
        /*001e*/ 	.short	0x00a8


	//----- nvinfo : EIATTR_NUM_BARRIERS
	.align		4
        /*0020*/ 	.byte	0x02, 0x4c
        /*0022*/ 	.byte	0x01
	.zero		1


	//----- nvinfo : EIATTR_EXTERNS
	.align		4
        /*0024*/ 	.byte	0x04, 0x0f
        /*0026*/ 	.short	(.L_25 - .L_24)


	//   ....[0]....
	.align		4
.L_24:
        /*0028*/ 	.word	index@(__assertfail)


	//----- nvinfo : EIATTR_MERCURY_ISA_VERSION
	.align		4
.L_25:
        /*002c*/ 	.byte	0x03, 0x5f
        /*002e*/ 	.short	0x0101


	//----- nvinfo : EIATTR_INT_WARP_WIDE_INSTR_OFFSETS
	.align		4
        /*0030*/ 	.byte	0x04, 0x31
        /*0032*/ 	.short	(.L_27 - .L_26)


	//   ....[0]....
.L_26:
        /*0034*/ 	.word	0x000004c0


	//   ....[1]....
        /*0038*/ 	.word	0x000004f0


	//   ....[2]....
        /*003c*/ 	.word	0x000005d0


	//----- nvinfo : EIATTR_COOP_GROUP_MASK_REGIDS
	.align		4
.L_27:
        /*0040*/ 	.byte	0x04, 0x29
        /*0042*/ 	.short	(.L_29 - .L_28)


	//   ....[0]....
.L_28:
        /*0044*/ 	.word	0xffffffff


	//   ....[1]....
        /*0048*/ 	.word	0xffffffff


	//   ....[2]....
        /*004c*/ 	.word	0xffffffff


	//   ....[3]....
        /*0050*/ 	.word	0xffffffff


	//   ....[4]....
        /*0054*/ 	.word	0xffffffff


	//----- nvinfo : EIATTR_COOP_GROUP_INSTR_OFFSETS
	.align		4
.L_29:
        /*0058*/ 	.byte	0x04, 0x28
        /*005a*/ 	.short	(.L_31 - .L_30)


	//   ....[0]....
.L_30:
        /*005c*/ 	.word	0x00000060


	//   ....[1]....
        /*0060*/ 	.word	0x00000070


	//   ....[2]....
        /*0064*/ 	.word	0x00000130


	//   ....[3]....
        /*0068*/ 	.word	0x000003d0


	//   ....[4]....
        /*006c*/ 	.word	0x00001080


	//----- nvinfo : EIATTR_REG_RECONFIG
	.align		4
.L_31:
        /*0070*/ 	.byte	0x01, 0x54
	.zero		2


	//----- nvinfo : EIATTR_SYSCALL_OFFSETS
	.align		4
        /*0074*/ 	.byte	0x04, 0x46
        /*0076*/ 	.short	(.L_33 - .L_32)


	//   ....[0]....
.L_32:
        /*0078*/ 	.word	0x00001250


	//----- nvinfo : EIATTR_MBARRIER_INSTR_OFFSETS
	.align		4
.L_33:
        /*007c*/ 	.byte	0x04, 0x39
        /*007e*/ 	.short	(.L_35 - .L_34)


	//   ....[0]....
.L_34:
        /*0080*/ 	.word	0x00000250
        /*0084*/ 	.word	0x000000ff
        /*0088*/ 	.word	0x00000000
        /*008c*/ 	.short	0x0100
        /*008e*/ 	.byte	0x08
	.zero		1


	//   ....[1]....
        /*0090*/ 	.word	0x00000260
        /*0094*/ 	.word	0x000000ff
        /*0098*/ 	.word	0x00000058
        /*009c*/ 	.short	0x0100
        /*009e*/ 	.byte	0x08
	.zero		1


	//   ....[2]....
        /*00a0*/ 	.word	0x00000270
        /*00a4*/ 	.word	0x000000ff
        /*00a8*/ 	.word	0x00000008
        /*00ac*/ 	.short	0x0100
        /*00ae*/ 	.byte	0x08
	.zero		1


	//   ....[3]....
        /*00b0*/ 	.word	0x00000280
        /*00b4*/ 	.word	0x000000ff
        /*00b8*/ 	.word	0x00000060
        /*00bc*/ 	.short	0x0100
        /*00be*/ 	.byte	0x08
	.zero		1


	//   ....[4]....
        /*00c0*/ 	.word	0x00000290
        /*00c4*/ 	.word	0x000000ff
        /*00c8*/ 	.word	0x00000010
        /*00cc*/ 	.short	0x0100
        /*00ce*/ 	.byte	0x08
	.zero		1


	//   ....[5]....
        /*00d0*/ 	.word	0x000002a0
        /*00d4*/ 	.word	0x000000ff
        /*00d8*/ 	.word	0x00000068
        /*00dc*/ 	.short	0x0100
        /*00de*/ 	.byte	0x08
	.zero		1


	//   ....[6]....
        /*00e0*/ 	.word	0x000002b0
        /*00e4*/ 	.word	0x000000ff
        /*00e8*/ 	.word	0x00000018
        /*00ec*/ 	.short	0x0100
        /*00ee*/ 	.byte	0x08
	.zero		1


	//   ....[7]....
        /*00f0*/ 	.word	0x000002c0
        /*00f4*/ 	.word	0x000000ff
        /*00f8*/ 	.word	0x00000070
        /*00fc*/ 	.short	0x0100
        /*00fe*/ 	.byte	0x08
	.zero		1


	//   ....[8]....
        /*0100*/ 	.word	0x000002d0
        /*0104*/ 	.word	0x000000ff
        /*0108*/ 	.word	0x00000020
        /*010c*/ 	.short	0x0100
        /*010e*/ 	.byte	0x08
	.zero		1


	//   ....[9]....
        /*0110*/ 	.word	0x000002e0
        /*0114*/ 	.word	0x000000ff
        /*0118*/ 	.word	0x00000078
        /*011c*/ 	.short	0x0100
        /*011e*/ 	.byte	0x08
	.zero		1


	//   ....[10]....
        /*0120*/ 	.word	0x000002f0
        /*0124*/ 	.word	0x000000ff
        /*0128*/ 	.word	0x00000028
        /*012c*/ 	.short	0x0100
        /*012e*/ 	.byte	0x08
	.zero		1


	//   ....[11]....
        /*0130*/ 	.word	0x00000300
        /*0134*/ 	.word	0x000000ff
        /*0138*/ 	.word	0x00000080
        /*013c*/ 	.short	0x0100
        /*013e*/ 	.byte	0x08
	.zero		1


	//   ....[12]....
        /*0140*/ 	.word	0x00000310
        /*0144*/ 	.word	0x000000ff
        /*0148*/ 	.word	0x00000030
        /*014c*/ 	.short	0x0100
        /*014e*/ 	.byte	0x08
	.zero		1


	//   ....[13]....
        /*0150*/ 	.word	0x00000320
        /*0154*/ 	.word	0x000000ff
        /*0158*/ 	.word	0x00000088
        /*015c*/ 	.short	0x0100
        /*015e*/ 	.byte	0x08
	.zero		1


	//   ....[14]....
        /*0160*/ 	.word	0x00000330
        /*0164*/ 	.word	0x000000ff
        /*0168*/ 	.word	0x00000038
        /*016c*/ 	.short	0x0100
        /*016e*/ 	.byte	0x08
	.zero		1


	//   ....[15]....
        /*0170*/ 	.word	0x00000340
        /*0174*/ 	.word	0x000000ff
        /*0178*/ 	.word	0x00000090
        /*017c*/ 	.short	0x0100
        /*017e*/ 	.byte	0x08
	.zero		1


	//   ....[16]....
        /*0180*/ 	.word	0x00000350
        /*0184*/ 	.word	0x000000ff
        /*0188*/ 	.word	0x00000040
        /*018c*/ 	.short	0x0100
        /*018e*/ 	.byte	0x08
	.zero		1


	//   ....[17]....
        /*0190*/ 	.word	0x00000360
        /*0194*/ 	.word	0x000000ff
        /*0198*/ 	.word	0x00000098
        /*019c*/ 	.short	0x0100
        /*019e*/ 	.byte	0x08
	.zero		1


	//   ....[18]....
        /*01a0*/ 	.word	0x00000370
        /*01a4*/ 	.word	0x000000ff
        /*01a8*/ 	.word	0x00000048
        /*01ac*/ 	.short	0x0100
        /*01ae*/ 	.byte	0x08
	.zero		1


	//   ....[19]....
        /*01b0*/ 	.word	0x00000380
        /*01b4*/ 	.word	0x000000ff
        /*01b8*/ 	.word	0x000000a0
        /*01bc*/ 	.short	0x0100
        /*01be*/ 	.byte	0x08
	.zero		1


	//   ....[20]....
        /*01c0*/ 	.word	0x00000390
        /*01c4*/ 	.word	0x000000ff
        /*01c8*/ 	.word	0x00000050
        /*01cc*/ 	.short	0x0100
        /*01ce*/ 	.byte	0x08
	.zero		1


	//   ....[21]....
        /*01d0*/ 	.word	0x000003a0
        /*01d4*/ 	.word	0x000000ff
        /*01d8*/ 	.word	0x000000a8
        /*01dc*/ 	.short	0x0100
        /*01de*/ 	.byte	0x08
	.zero		1


	//   ....[22]....
        /*01e0*/ 	.word	0x00000640
        /*01e4*/ 	.word	0x000000ff
        /*01e8*/ 	.word	0x000000c0
        /*01ec*/ 	.short	0x0100
        /*01ee*/ 	.byte	0x06
	.zero		1


	//   ....[23]....
        /*01f0*/ 	.word	0x000006a0
        /*01f4*/ 	.word	0x000000ff
        /*01f8*/ 	.word	0x000000c8
        /*01fc*/ 	.short	0x0100
        /*01fe*/ 	.byte	0x06
	.zero		1


	//   ....[24]....
        /*0200*/ 	.word	0x00001320
        /*0204*/ 	.word	0x00000003
        /*0208*/ 	.word	0x00000000
        /*020c*/ 	.short	0x010a
        /*020e*/ 	.byte	0x3f
	.zero		1


	//   ....[25]....
        /*0210*/ 	.word	0x00001360
        /*0214*/ 	.word	0x00000003
        /*0218*/ 	.word	0x00000000
        /*021c*/ 	.short	0x010a
        /*021e*/ 	.byte	0x3f
	.zero		1


	//   ....[26]....
        /*0220*/ 	.word	0x000016e0
        /*0224*/ 	.word	0x00000005
        /*0228*/ 	.word	0x00000000
        /*022c*/ 	.short	0x010a
        /*022e*/ 	.byte	0x3f
	.zero		1


	//   ....[27]....
        /*0230*/ 	.word	0x00001720
        /*0234*/ 	.word	0x00000005
        /*0238*/ 	.word	0x00000000
        /*023c*/ 	.short	0x010a
        /*023e*/ 	.byte	0x3f
	.zero		1


	//   ....[28]....
        /*0240*/ 	.word	0x00001940
        /*0244*/ 	.word	0x00000004
        /*0248*/ 	.word	0x00000000
        /*024c*/ 	.short	0x0101
        /*024e*/ 	.byte	0x3f
	.zero		1


	//   ....[29]....
        /*0250*/ 	.word	0x00001b20
        /*0254*/ 	.word	0x00000000
        /*0258*/ 	.word	0x00000000
        /*025c*/ 	.short	0x0101
        /*025e*/ 	.byte	0x3f
	.zero		1


	//   ....[30]....
        /*0260*/ 	.word	0x00009210
        /*0264*/ 	.word	0x0000000e
        /*0268*/ 	.word	0x00000058
        /*026c*/ 	.short	0x010a
        /*026e*/ 	.byte	0x3f
	.zero		1


	//   ....[31]....
        /*0270*/ 	.word	0x00009590
        /*0274*/ 	.word	0x00000006
        /*0278*/ 	.word	0x000000c8
        /*027c*/ 	.short	0x0101
        /*027e*/ 	.byte	0x3f
	.zero		1


	//   ....[32]....
        /*0280*/ 	.word	0x00009cc0
        /*0284*/ 	.word	0x00000007
        /*0288*/ 	.word	0x00000000
        /*028c*/ 	.short	0x010a
        /*028e*/ 	.byte	0x3f
	.zero		1


	//   ....[33]....
        /*0290*/ 	.word	0x00009d40
        /*0294*/ 	.word	0x00000009
        /*0298*/ 	.word	0x00000000
        /*029c*/ 	.short	0x010a
        /*029e*/ 	.byte	0x3f
	.zero		1


	//   ....[34]....
        /*02a0*/ 	.word	0x00009dd0
        /*02a4*/ 	.word	0x00000006
        /*02a8*/ 	.word	0x00000000
        /*02ac*/ 	.short	0x010a
        /*02ae*/ 	.byte	0x3f
	.zero		1


	//   ....[35]....
        /*02b0*/ 	.word	0x00009e60
        /*02b4*/ 	.word	0x00000009
        /*02b8*/ 	.word	0x00000000
        /*02bc*/ 	.short	0x010a
        /*02be*/ 	.byte	0x3f
	.zero		1


	//   ....[36]....
        /*02c0*/ 	.word	0x00009ef0
        /*02c4*/ 	.word	0x00000006
        /*02c8*/ 	.word	0x00000000
        /*02cc*/ 	.short	0x010a
        /*02ce*/ 	.byte	0x3f
	.zero		1


	//   ....[37]....
        /*02d0*/ 	.word	0x00009f80
        /*02d4*/ 	.word	0x00000009
        /*02d8*/ 	.word	0x00000000
        /*02dc*/ 	.short	0x010a
        /*02de*/ 	.byte	0x3f
	.zero		1


	//   ....[38]....
        /*02e0*/ 	.word	0x0000a010
        /*02e4*/ 	.word	0x00000006
        /*02e8*/ 	.word	0x00000000
        /*02ec*/ 	.short	0x010a
        /*02ee*/ 	.byte	0x3f
	.zero		1


	//   ....[39]....
        /*02f0*/ 	.word	0x0000a0a0
        /*02f4*/ 	.word	0x00000009
        /*02f8*/ 	.word	0x00000000
        /*02fc*/ 	.short	0x010a
        /*02fe*/ 	.byte	0x3f
	.zero		1


	//   ....[40]....
        /*0300*/ 	.word	0x0000a130
        /*0304*/ 	.word	0x00000006
        /*0308*/ 	.word	0x00000000
        /*030c*/ 	.short	0x010a
        /*030e*/ 	.byte	0x3f
	.zero		1


	//   ....[41]....
        /*0310*/ 	.word	0x0000a1c0
        /*0314*/ 	.word	0x00000009
        /*0318*/ 	.word	0x00000000
        /*031c*/ 	.short	0x010a
        /*031e*/ 	.byte	0x3f
	.zero		1


	//   ....[42]....
        /*0320*/ 	.word	0x0000a250
        /*0324*/ 	.word	0x00000003
        /*0328*/ 	.word	0x00000000
        /*032c*/ 	.short	0x010a
        /*032e*/ 	.byte	0x3f
	.zero		1


	//   ....[43]....
        /*0330*/ 	.word	0x0000a2b0
        /*0334*/ 	.word	0x00000003
        /*0338*/ 	.word	0x00000000
        /*033c*/ 	.short	0x010a
        /*033e*/ 	.byte	0x3f
	.zero		1


	//   ....[44]....
        /*0340*/ 	.word	0x0000a300
        /*0344*/ 	.word	0x00000005
        /*0348*/ 	.word	0x00000000
        /*034c*/ 	.short	0x010a
        /*034e*/ 	.byte	0x3f
	.zero		1


	//   ....[45]....
        /*0350*/ 	.word	0x0000a3d0
        /*0354*/ 	.word	0x0000000e
        /*0358*/ 	.word	0x00000058
        /*035c*/ 	.short	0x010a
        /*035e*/ 	.byte	0x3f
	.zero		1


	//   ....[46]....
        /*0360*/ 	.word	0x0000a4a0
        /*0364*/ 	.word	0x00000007
        /*0368*/ 	.word	0x00000000
        /*036c*/ 	.short	0x010a
        /*036e*/ 	.byte	0x3f
	.zero		1


	//   ....[47]....
        /*0370*/ 	.word	0x0000a4f0
        /*0374*/ 	.word	0x00000009
        /*0378*/ 	.word	0x00000000
        /*037c*/ 	.short	0x010a
        /*037e*/ 	.byte	0x3f
	.zero		1


	//   ....[48]....
        /*0380*/ 	.word	0x0000a540
        /*0384*/ 	.word	0x00000006
        /*0388*/ 	.word	0x00000000
        /*038c*/ 	.short	0x010a
        /*038e*/ 	.byte	0x3f
	.zero		1


	//   ....[49]....
        /*0390*/ 	.word	0x0000a590
        /*0394*/ 	.word	0x00000009
        /*0398*/ 	.word	0x00000000
        /*039c*/ 	.short	0x010a
        /*039e*/ 	.byte	0x3f
	.zero		1


	//   ....[50]....
        /*03a0*/ 	.word	0x0000a5e0
        /*03a4*/ 	.word	0x00000006
        /*03a8*/ 	.word	0x00000000
        /*03ac*/ 	.short	0x010a
        /*03ae*/ 	.byte	0x3f
	.zero		1


	//   ....[51]....
        /*03b0*/ 	.word	0x0000a630
        /*03b4*/ 	.word	0x00000009
        /*03b8*/ 	.word	0x00000000
        /*03bc*/ 	.short	0x010a
        /*03be*/ 	.byte	0x3f
	.zero		1


	//   ....[52]....
        /*03c0*/ 	.word	0x0000a680
        /*03c4*/ 	.word	0x00000006
        /*03c8*/ 	.word	0x00000000
        /*03cc*/ 	.short	0x010a
        /*03ce*/ 	.byte	0x3f
	.zero		1


	//   ....[53]....
        /*03d0*/ 	.word	0x0000a6d0
        /*03d4*/ 	.word	0x00000009
        /*03d8*/ 	.word	0x00000000
        /*03dc*/ 	.short	0x010a
        /*03de*/ 	.byte	0x3f
	.zero		1


	//   ....[54]....
        /*03e0*/ 	.word	0x0000a720
        /*03e4*/ 	.word	0x00000006
        /*03e8*/ 	.word	0x00000000
        /*03ec*/ 	.short	0x010a
        /*03ee*/ 	.byte	0x3f
	.zero		1


	//   ....[55]....
        /*03f0*/ 	.word	0x0000a770
        /*03f4*/ 	.word	0x00000009
        /*03f8*/ 	.word	0x00000000
        /*03fc*/ 	.short	0x010a
        /*03fe*/ 	.byte	0x3f
	.zero		1


	//----- nvinfo : EIATTR_NUM_MBARRIERS
	.align		4
.L_35:
        /*0400*/ 	.byte	0x03, 0x38
        /*0402*/ 	.short	0x0018


	//----- nvinfo : EIATTR_EXIT_INSTR_OFFSETS
	.align		4
        /*0404*/ 	.byte	0x04, 0x1c
        /*0406*/ 	.short	(.L_37 - .L_36)


	//   ....[0]....
.L_36:
        /*0408*/ 	.word	0x000006f0


	//   ....[1]....
        /*040c*/ 	.word	0x00000fc0


	//   ....[2]....
        /*0410*/ 	.word	0x00008880


	//   ....[3]....
        /*0414*/ 	.word	0x00008eb0


	//   ....[4]....
        /*0418*/ 	.word	0x0000a2a0


	//----- nvinfo : EIATTR_MAX_THREADS
	.align		4
.L_37:
        /*041c*/ 	.byte	0x04, 0x05
        /*041e*/ 	.short	(.L_39 - .L_38)
.L_38:
        /*0420*/ 	.word	0x00000180
        /*0424*/ 	.word	0x00000001
        /*0428*/ 	.word	0x00000001


	//----- nvinfo : EIATTR_CRS_STACK_SIZE
	.align		4
.L_39:
        /*042c*/ 	.byte	0x04, 0x1e
        /*042e*/ 	.short	(.L_41 - .L_40)
.L_40:
        /*0430*/ 	.word	0x00000000


	//----- nvinfo : EIATTR_CBANK_PARAM_SIZE
	.align		4
.L_41:
        /*0434*/ 	.byte	0x03, 0x19
        /*0436*/ 	.short	0x0470


	//----- nvinfo : EIATTR_PARAM_CBANK
	.align		4
        /*0438*/ 	.byte	0x04, 0x0a
        /*043a*/ 	.short	(.L_43 - .L_42)
	.align		4
.L_42:
        /*043c*/ 	.word	index@(.nv.constant0._ZN7cutlass13device_kernelINS_4gemm6kernel13GemmUniversalIN4cute5tupleIJiiiiEEENS1_10collective13CollectiveMmaINS1_34MainloopSm90TmaGmmaWarpSpecializedILi11ENS5_IJNS4_1CILi1EEESB_SB_EEENS1_35KernelTmaWarpSpecializedCooperativeEEENS5_IJNSA_ILi192EEENSA_ILi128EEENSA_ILi64EEEEEEaNS5_IJlSB_lEEEaSJ_NS4_8TiledMMAINS4_8MMA_AtomIJNS4_4SM904GMMA27MMA_64x128x32_S32S8S8_SS_TNEEEENS4_6LayoutINS5_IJNSA_ILi2EEESB_SB_EEENS5_IJSB_NSA_ILi0EEEST_EEEEENS5_IJNS4_10UnderscoreESW_SW_EEEEENS4_13SM90_TMA_LOADENS4_14ComposedLayoutINS4_7SwizzleILi2ELi4ELi3EEENS4_18smem_ptr_flag_bitsILi8EEENSQ_INS5_IJNSA_ILi8EEESH_EEENS5_IJSH_SB_EEEEEEEvNS4_8identityESZ_S19_vS1A_EENS_8epilogue10collective6detail29Sm90TmaWarpSpecializedAdapterINS1D_15DefaultEpilogueIaSJ_SJ_NS1C_6thread17LinearCombinationIaLi1EiiLNS1H_9ScaleType4KindE0ELNS_15FloatRoundStyleE2EaEENS1_15EpilogueDefaultEEEEEvvEEEEvNT_6ParamsE)
        /*0440*/ 	.short	0x0210
        /*0442*/ 	.short	0x0470


	//----- nvinfo : EIATTR_SW_WAR
	.align		4
.L_43:
        /*0444*/ 	.byte	0x04, 0x36
        /*0446*/ 	.short	(.L_45 - .L_44)
.L_44:
        /*0448*/ 	.word	0x00000008
.L_45:


//--------------------- .nv.callgraph             --------------------------
	.section	.nv.callgraph,"",@"SHT_CUDA_CALLGRAPH"
	.align	4
	.sectionentsize	8
	.align		4
        /*0000*/ 	.word	0x00000000
	.align		4
        /*0004*/ 	.word	0xffffffff
	.align		4
        /*0008*/ 	.word	index@(_ZN7cutlass13device_kernelINS_4gemm6kernel13GemmUniversalIN4cute5tupleIJiiiiEEENS1_10collective13CollectiveMmaINS1_34MainloopSm90TmaGmmaWarpSpecializedILi11ENS5_IJNS4_1CILi1EEESB_SB_EEENS1_35KernelTmaWarpSpecializedCooperativeEEENS5_IJNSA_ILi192EEENSA_ILi128EEENSA_ILi64EEEEEEaNS5_IJlSB_lEEEaSJ_NS4_8TiledMMAINS4_8MMA_AtomIJNS4_4SM904GMMA27MMA_64x128x32_S32S8S8_SS_TNEEEENS4_6LayoutINS5_IJNSA_ILi2EEESB_SB_EEENS5_IJSB_NSA_ILi0EEEST_EEEEENS5_IJNS4_10UnderscoreESW_SW_EEEEENS4_13SM90_TMA_LOADENS4_14ComposedLayoutINS4_7SwizzleILi2ELi4ELi3EEENS4_18smem_ptr_flag_bitsILi8EEENSQ_INS5_IJNSA_ILi8EEESH_EEENS5_IJSH_SB_EEEEEEEvNS4_8identityESZ_S19_vS1A_EENS_8epilogue10collective6detail29Sm90TmaWarpSpecializedAdapterINS1D_15DefaultEpilogueIaSJ_SJ_NS1C_6thread17LinearCombinationIaLi1EiiLNS1H_9ScaleType4KindE0ELNS_15FloatRoundStyleE2EaEENS1_15EpilogueDefaultEEEEEvvEEEEvNT_6ParamsE)
	.align		4
        /*000c*/ 	.word	index@(__assertfail)
	.align		4
        /*0010*/ 	.word	0x00000000
	.align		4
        /*0014*/ 	.word	0xfffffffe
	.align		4
        /*0018*/ 	.word	0x00000000
	.align		4
        /*001c*/ 	.word	0xfffffffd
	.align		4
        /*0020*/ 	.word	0x00000000
	.align		4
        /*0024*/ 	.word	0xfffffffc


//--------------------- .nv.constant4             --------------------------
	.section	.nv.constant4,"a",@progbits
	.align	8
	.align		8
.nv.constant4:
        /*0000*/ 	.dword	__assertfail
	.align		8
        /*0008*/ 	.dword	__unnamed_1
	.align		8
        /*0010*/ 	.dword	_ZN40_INTERNAL_3857ef83_4_k_cu_d129ad1b_140564cuda3std3__45__cpo5beginE
	.align		8
        /*0018*/ 	.dword	_ZN40_INTERNAL_3857ef83_4_k_cu_d129ad1b_140564cuda3std3__45__cpo3endE
	.align		8
        /*0020*/ 	.dword	_ZN40_INTERNAL_3857ef83_4_k_cu_d129ad1b_140564cuda3std3__45__cpo6cbeginE
	.align		8
        /*0028*/ 	.dword	_ZN40_INTERNAL_3857ef83_4_k_cu_d129ad1b_140564cuda3std3__45__cpo4cendE
	.align		8
        /*0030*/ 	.dword	_ZN40_INTERNAL_3857ef83_4_k_cu_d129ad1b_140564cuda3std3__442_GLOBAL__N__3857ef83_4_k_cu_d129ad1b_140566ignoreE
	.align		8
        /*0038*/ 	.dword	_ZN40_INTERNAL_3857ef83_4_k_cu_d129ad1b_140564cuda3std3__419piecewise_constructE
	.align		8
        /*0040*/ 	.dword	_ZN40_INTERNAL_3857ef83_4_k_cu_d129ad1b_140564cuda3std3__48in_placeE
	.align		8
        /*0048*/ 	.dword	_ZN40_INTERNAL_3857ef83_4_k_cu_d129ad1b_140564cuda3std6ranges3__45__cpo4swapE
	.align		8
        /*0050*/ 	.dword	_ZN40_INTERNAL_3857ef83_4_k_cu_d129ad1b_140564cuda3std6ranges3__45__cpo9iter_moveE
	.align		8
        /*0058*/ 	.dword	_ZN40_INTERNAL_3857ef83_4_k_cu_d129ad1b_140564cute7productE
	.align		8
        /*0060*/ 	.dword	_ZN40_INTERNAL_3857ef83_4_k_cu_d129ad1b_140564cute1_E
	.align		8
        /*0068*/ 	.dword	$str$22
	.align		8
        /*0070*/ 	.dword	$str$23


//--------------------- .text._ZN7cutlass13device_kernelINS_4gemm6kernel13GemmUniversalIN4cute5tupleIJiiiiEEENS1_10collective13CollectiveMmaINS1_34MainloopSm90TmaGmmaWarpSpecializedILi11ENS5_IJNS4_1CILi1EEESB_SB_EEENS1_35KernelTmaWarpSpecializedCooperativeEEENS5_IJNSA_ILi192EEENSA_ILi128EEENSA_ILi64EEEEEEaNS5_IJlSB_lEEEaSJ_NS4_8TiledMMAINS4_8MMA_AtomIJNS4_4SM904GMMA27MMA_64x128x32_S32S8S8_SS_TNEEEENS4_6LayoutINS5_IJNSA_ILi2EEESB_SB_EEENS5_IJSB_NSA_ILi0EEEST_EEEEENS5_IJNS4_10UnderscoreESW_SW_EEEEENS4_13SM90_TMA_LOADENS4_14ComposedLayoutINS4_7SwizzleILi2ELi4ELi3EEENS4_18smem_ptr_flag_bitsILi8EEENSQ_INS5_IJNSA_ILi8EEESH_EEENS5_IJSH_SB_EEEEEEEvNS4_8identityESZ_S19_vS1A_EENS_8epilogue10collective6detail29Sm90TmaWarpSpecializedAdapterINS1D_15DefaultEpilogueIaSJ_SJ_NS1C_6thread17LinearCombinationIaLi1EiiLNS1H_9ScaleType4KindE0ELNS_15FloatRoundStyleE2EaEENS1_15EpilogueDefaultEEEEEvvEEEEvNT_6ParamsE --------------------------
	.section	.text._ZN7cutlass13device_kernelINS_4gemm6kernel13GemmUniversalIN4cute5tupleIJiiiiEEENS1_10collective13CollectiveMmaINS1_34MainloopSm90TmaGmmaWarpSpecializedILi11ENS5_IJNS4_1CILi1EEESB_SB_EEENS1_35KernelTmaWarpSpecializedCooperativeEEENS5_IJNSA_ILi192EEENSA_ILi128EEENSA_ILi64EEEEEEaNS5_IJlSB_lEEEaSJ_NS4_8TiledMMAINS4_8MMA_AtomIJNS4_4SM904GMMA27MMA_64x128x32_S32S8S8_SS_TNEEEENS4_6LayoutINS5_IJNSA_ILi2EEESB_SB_EEENS5_IJSB_NSA_ILi0EEEST_EEEEENS5_IJNS4_10UnderscoreESW_SW_EEEEENS4_13SM90_TMA_LOADENS4_14ComposedLayoutINS4_7SwizzleILi2ELi4ELi3EEENS4_18smem_ptr_flag_bitsILi8EEENSQ_INS5_IJNSA_ILi8EEESH_EEENS5_IJSH_SB_EEEEEEEvNS4_8identityESZ_S19_vS1A_EENS_8epilogue10collective6detail29Sm90TmaWarpSpecializedAdapterINS1D_15DefaultEpilogueIaSJ_SJ_NS1C_6thread17LinearCombinationIaLi1EiiLNS1H_9ScaleType4KindE0ELNS_15FloatRoundStyleE2EaEENS1_15EpilogueDefaultEEEEEvvEEEEvNT_6ParamsE,"ax",@progbits
	.align	128
.text._ZN7cutlass13device_kernelINS_4gemm6kernel13GemmUniversalIN4cute5tupleIJiiiiEEENS1_10collective13CollectiveMmaINS1_34MainloopSm90TmaGmmaWarpSpecializedILi11ENS5_IJNS4_1CILi1EEESB_SB_EEENS1_35KernelTmaWarpSpecializedCooperativeEEENS5_IJNSA_ILi192EEENSA_ILi128EEENSA_ILi64EEEEEEaNS5_IJlSB_lEEEaSJ_NS4_8TiledMMAINS4_8MMA_AtomIJNS4_4SM904GMMA27MMA_64x128x32_S32S8S8_SS_TNEEEENS4_6LayoutINS5_IJNSA_ILi2EEESB_SB_EEENS5_IJSB_NSA_ILi0EEEST_EEEEENS5_IJNS4_10UnderscoreESW_SW_EEEEENS4_13SM90_TMA_LOADENS4_14ComposedLayoutINS4_7SwizzleILi2ELi4ELi3EEENS4_18smem_ptr_flag_bitsILi8EEENSQ_INS5_IJNSA_ILi8EEESH_EEENS5_IJSH_SB_EEEEEEEvNS4_8identityESZ_S19_vS1A_EENS_8epilogue10collective6detail29Sm90TmaWarpSpecializedAdapterINS1D_15DefaultEpilogueIaSJ_SJ_NS1C_6thread17LinearCombinationIaLi1EiiLNS1H_9ScaleType4KindE0ELNS_15FloatRoundStyleE2EaEENS1_15EpilogueDefaultEEEEEvvEEEEvNT_6ParamsE:
        .type           _ZN7cutlass13device_kernelINS_4gemm6kernel13GemmUniversalIN4cute5tupleIJiiiiEEENS1_10collective13CollectiveMmaINS1_34MainloopSm90TmaGmmaWarpSpecializedILi11ENS5_IJNS4_1CILi1EEESB_SB_EEENS1_35KernelTmaWarpSpecializedCooperativeEEENS5_IJNSA_ILi192EEENSA_ILi128EEENSA_ILi64EEEEEEaNS5_IJlSB_lEEEaSJ_NS4_8TiledMMAINS4_8MMA_AtomIJNS4_4SM904GMMA27MMA_64x128x32_S32S8S8_SS_TNEEEENS4_6LayoutINS5_IJNSA_ILi2EEESB_SB_EEENS5_IJSB_NSA_ILi0EEEST_EEEEENS5_IJNS4_10UnderscoreESW_SW_EEEEENS4_13SM90_TMA_LOADENS4_14ComposedLayoutINS4_7SwizzleILi2ELi4ELi3EEENS4_18smem_ptr_flag_bitsILi8EEENSQ_INS5_IJNSA_ILi8EEESH_EEENS5_IJSH_SB_EEEEEEEvNS4_8identityESZ_S19_vS1A_EENS_8epilogue10collective6detail29Sm90TmaWarpSpecializedAdapterINS1D_15DefaultEpilogueIaSJ_SJ_NS1C_6thread17LinearCombinationIaLi1EiiLNS1H_9ScaleType4KindE0ELNS_15FloatRoundStyleE2EaEENS1_15EpilogueDefaultEEEEEvvEEEEvNT_6ParamsE,@function
        .size           _ZN7cutlass13device_kernelINS_4gemm6kernel13GemmUniversalIN4cute5tupleIJiiiiEEENS1_10collective13CollectiveMmaINS1_34MainloopSm90TmaGmmaWarpSpecializedILi11ENS5_IJNS4_1CILi1EEESB_SB_EEENS1_35KernelTmaWarpSpecializedCooperativeEEENS5_IJNSA_ILi192EEENSA_ILi128EEENSA_ILi64EEEEEEaNS5_IJlSB_lEEEaSJ_NS4_8TiledMMAINS4_8MMA_AtomIJNS4_4SM904GMMA27MMA_64x128x32_S32S8S8_SS_TNEEEENS4_6LayoutINS5_IJNSA_ILi2EEESB_SB_EEENS5_IJSB_NSA_ILi0EEEST_EEEEENS5_IJNS4_10UnderscoreESW_SW_EEEEENS4_13SM90_TMA_LOADENS4_14ComposedLayoutINS4_7SwizzleILi2ELi4ELi3EEENS4_18smem_ptr_flag_bitsILi8EEENSQ_INS5_IJNSA_ILi8EEESH_EEENS5_IJSH_SB_EEEEEEEvNS4_8identityESZ_S19_vS1A_EENS_8epilogue10collective6detail29Sm90TmaWarpSpecializedAdapterINS1D_15DefaultEpilogueIaSJ_SJ_NS1C_6thread17LinearCombinationIaLi1EiiLNS1H_9ScaleType4KindE0ELNS_15FloatRoundStyleE2EaEENS1_15EpilogueDefaultEEEEEvvEEEEvNT_6ParamsE,(.L_x_341 - _ZN7cutlass13device_kernelINS_4gemm6kernel13GemmUniversalIN4cute5tupleIJiiiiEEENS1_10collective13CollectiveMmaINS1_34MainloopSm90TmaGmmaWarpSpecializedILi11ENS5_IJNS4_1CILi1EEESB_SB_EEENS1_35KernelTmaWarpSpecializedCooperativeEEENS5_IJNSA_ILi192EEENSA_ILi128EEENSA_ILi64EEEEEEaNS5_IJlSB_lEEEaSJ_NS4_8TiledMMAINS4_8MMA_AtomIJNS4_4SM904GMMA27MMA_64x128x32_S32S8S8_SS_TNEEEENS4_6LayoutINS5_IJNSA_ILi2EEESB_SB_EEENS5_IJSB_NSA_ILi0EEEST_EEEEENS5_IJNS4_10UnderscoreESW_SW_EEEEENS4_13SM90_TMA_LOADENS4_14ComposedLayoutINS4_7SwizzleILi2ELi4ELi3EEENS4_18smem_ptr_flag_bitsILi8EEENSQ_INS5_IJNSA_ILi8EEESH_EEENS5_IJSH_SB_EEEEEEEvNS4_8identityESZ_S19_vS1A_EENS_8epilogue10collective6detail29Sm90TmaWarpSpecializedAdapterINS1D_15DefaultEpilogueIaSJ_SJ_NS1C_6thread17LinearCombinationIaLi1EiiLNS1H_9ScaleType4KindE0ELNS_15FloatRoundStyleE2EaEENS1_15EpilogueDefaultEEEEEvvEEEEvNT_6ParamsE)
        .other          _ZN7cutlass13device_kernelINS_4gemm6kernel13GemmUniversalIN4cute5tupleIJiiiiEEENS1_10collective13CollectiveMmaINS1_34MainloopSm90TmaGmmaWarpSpecializedILi11ENS5_IJNS4_1CILi1EEESB_SB_EEENS1_35KernelTmaWarpSpecializedCooperativeEEENS5_IJNSA_ILi192EEENSA_ILi128EEENSA_ILi64EEEEEEaNS5_IJlSB_lEEEaSJ_NS4_8TiledMMAINS4_8MMA_AtomIJNS4_4SM904GMMA27MMA_64x128x32_S32S8S8_SS_TNEEEENS4_6LayoutINS5_IJNSA_ILi2EEESB_SB_EEENS5_IJSB_NSA_ILi0EEEST_EEEEENS5_IJNS4_10UnderscoreESW_SW_EEEEENS4_13SM90_TMA_LOADENS4_14ComposedLayoutINS4_7SwizzleILi2ELi4ELi3EEENS4_18smem_ptr_flag_bitsILi8EEENSQ_INS5_IJNSA_ILi8EEESH_EEENS5_IJSH_SB_EEEEEEEvNS4_8identityESZ_S19_vS1A_EENS_8epilogue10collective6detail29Sm90TmaWarpSpecializedAdapterINS1D_15DefaultEpilogueIaSJ_SJ_NS1C_6thread17LinearCombinationIaLi1EiiLNS1H_9ScaleType4KindE0ELNS_15FloatRoundStyleE2EaEENS1_15EpilogueDefaultEEEEEvvEEEEvNT_6ParamsE,@"STO_CUDA_ENTRY STV_DEFAULT"
_ZN7cutlass13device_kernelINS_4gemm6kernel13GemmUniversalIN4cute5tupleIJiiiiEEENS1_10collective13CollectiveMmaINS1_34MainloopSm90TmaGmmaWarpSpecializedILi11ENS5_IJNS4_1CILi1EEESB_SB_EEENS1_35KernelTmaWarpSpecializedCooperativeEEENS5_IJNSA_ILi192EEENSA_ILi128EEENSA_ILi64EEEEEEaNS5_IJlSB_lEEEaSJ_NS4_8TiledMMAINS4_8MMA_AtomIJNS4_4SM904GMMA27MMA_64x128x32_S32S8S8_SS_TNEEEENS4_6LayoutINS5_IJNSA_ILi2EEESB_SB_EEENS5_IJSB_NSA_ILi0EEEST_EEEEENS5_IJNS4_10UnderscoreESW_SW_EEEEENS4_13SM90_TMA_LOADENS4_14ComposedLayoutINS4_7SwizzleILi2ELi4ELi3EEENS4_18smem_ptr_flag_bitsILi8EEENSQ_INS5_IJNSA_ILi8EEESH_EEENS5_IJSH_SB_EEEEEEEvNS4_8identityESZ_S19_vS1A_EENS_8epilogue10collective6detail29Sm90TmaWarpSpecializedAdapterINS1D_15DefaultEpilogueIaSJ_SJ_NS1C_6thread17LinearCombinationIaLi1EiiLNS1H_9ScaleType4KindE0ELNS_15FloatRoundStyleE2EaEENS1_15EpilogueDefaultEEEEEvvEEEEvNT_6ParamsE:
[----:B------:R-:W0:Y:S01]  /*0000*/  LDC R1, c[0x0][0x28] ;  /* 0x00000a00ff017b82 */ /* 0x000e220000000800 */
[----:B------:R-:W1:Y:S01]  /*0010*/  S2R R18, SR_TID.X ;  /* 0x0000000000127919 */ /* 0x000e620000002100 */
[----:B------:R-:W-:Y:S01]  /*0020*/  ELECT P0, URZ, PT ;  /* 0x00000000003f782f */ /* 0x000fe20003800000 */
[----:B------:R-:W-:Y:S01]  /*0030*/  BSSY B0, `(.L_x_0) ;  /* 0x000000f000007945 */ /* 0x000fe20003800000 */
[--C-:B-1----:R-:W-:Y:S02]  /*0040*/  SHF.R.U32.HI R0, RZ, 0x5, R18.reuse ;  /* 0x00000005ff007819 */ /* 0x102fe40000011612 */
[----:B------:R-:W-:-:S03]  /*0050*/  SHF.R.U32.HI R2, RZ, 0x7, R18 ;  /* 0x00000007ff027819 */ /* 0x000fc60000011612 */
[----:B------:R-:W1:Y:S04]  /*0060*/  SHFL.IDX PT, R5, R0, RZ, 0x1f ;  /* 0x00001fff00057589 */ /* 0x000e6800000e0000 */
[----:B------:R2:W3:Y:S01]  /*0070*/  SHFL.IDX PT, R8, R2, RZ, 0x1f ;  /* 0x00001fff02087589 */ /* 0x0004e200000e0000 */
[----:B-1----:R-:W-:-:S13]  /*0080*/  ISETP.NE.OR P0, PT, R5, RZ, !P0 ;  /* 0x000000ff0500720c */ /* 0x002fda0004705670 */
[----:B0-23--:R-:W-:Y:S05]  /*0090*/  @P0 BRA `(.L_x_1) ;  /* 0x0000000000200947 */ /* 0x00dfea0003800000 */
[----:B------:R-:W-:Y:S02]  /*00a0*/  ULDC.64 UR4, c[0x0][0x198] ;  /* 0x0000660000047ab9 */ /* 0x000fe40000000a00 */
[----:B------:R-:W-:Y:S02]  /*00b0*/  UIADD3 UR6, UP0, UR4, 0xf0, URZ ;  /* 0x000000f004067890 */ /* 0x000fe4000ff1e03f */
[----:B------:R-:W-:Y:S02]  /*00c0*/  UIADD3 UR4, UP1, UR4, 0x1f0, URZ ;  /* 0x000001f004047890 */ /* 0x000fe4000ff3e03f */
[----:B------:R-:W-:Y:S02]  /*00d0*/  UIADD3.X UR7, URZ, UR5, URZ, UP0, !UPT ;  /* 0x000000053f077290 */ /* 0x000fe400087fe43f */
[----:B------:R-:W-:-:S07]  /*00e0*/  UIADD3.X UR5, URZ, UR5, URZ, UP1, !UPT ;  /* 0x000000053f057290 */ /* 0x000fce0008ffe43f */
[----:B------:R0:W-:Y:S02]  /*00f0*/  UTMACCTL.PF [UR6] ;  /* 0x00000000060079b9 */ /* 0x0001e40008040000 */
[----:B------:R0:W-:Y:S02]  /*0100*/  UTMACCTL.PF [UR4] ;  /* 0x00000000040079b9 */ /* 0x0001e40008040000 */
[----:B0-----:R-:W-:Y:S01]  /*0110*/  NOP ;  /* 0x0000000000007918 */ /* 0x001fe20000000000 */
.L_x_1:
[----:B------:R-:W-:Y:S05]  /*0120*/  BSYNC B0 ;  /* 0x0000000000007941 */ /* 0x000fea0003800000 */
.L_x_0:
[----:B------:R-:W0:Y:S02]  /*0130*/  SHFL.IDX PT, R2, R0, RZ, 0x1f ;  /* 0x00001fff00027589 */ /* 0x000e2400000e0000 */
[----:B0-----:R-:W-:-:S13]  /*0140*/  ISETP.NE.AND P0, PT, R2, RZ, PT ;  /* 0x000000ff0200720c */ /* 0x001fda0003f05270 */
[----:B------:R-:W-:Y:S05]  /*0150*/  @P0 BRA `(.L_x_2) ;  /* 0x00000000009c0947 */ /* 0x000fea0003800000 */
[----:B------:R-:W-:Y:S01]  /*0160*/  ELECT P0, URZ, PT ;  /* 0x00000000003f782f */ /* 0x000fe20003800000 */
[----:B------:R-:W-:-:S12]  /*0170*/  BSSY B0, `(.L_x_2) ;  /* 0x0000025000007945 */ /* 0x000fd80003800000 */
[----:B------:R-:W-:Y:S05]  /*0180*/  @!P0 BRA `(.L_x_3) ;  /* 0x00000000008c8947 */ /* 0x000fea0003800000 */
[----:B------:R-:W0:Y:S01]  /*0190*/  S2UR UR8, SR_CgaCtaId ;  /* 0x00000000000879c3 */ /* 0x000e220000008800 */
[----:B------:R-:W-:Y:S01]  /*01a0*/  UMOV UR4, 0x400 ;  /* 0x0000040000047882 */ /* 0x000fe20000000000 */
[----:B------:R-:W-:Y:S01]  /*01b0*/  UMOV UR5, 0x1 ;  /* 0x0000000100057882 */ /* 0x000fe20000000000 */
[----:B------:R-:W-:Y:S02]  /*01c0*/  UMOV UR6, 0x100 ;  /* 0x0000010000067882 */ /* 0x000fe40000000000 */
[----:B------:R-:W-:-:S04]  /*01d0*/  UIADD3 UR6, -UR6, 0x100000, URZ ;  /* 0x0010000006067890 */ /* 0x000fc8000fffe13f */
[----:B------:R-:W-:Y:S02]  /*01e0*/  USHF.L.U32 UR7, UR6, 0xb, URZ ;  /* 0x0000000b06077899 */ /* 0x000fe4000800063f */
[----:B------:R-:W-:Y:S02]  /*01f0*/  USHF.L.U32 UR6, UR6, 0x1, URZ ;  /* 0x0000000106067899 */ /* 0x000fe4000800063f */
[----:B0-----:R-:W-:Y:S02]  /*0200*/  ULEA UR8, UR8, UR4, 0x18 ;  /* 0x0000000408087291 */ /* 0x001fe4000f8ec03f */
[----:B------:R-:W-:-:S04]  /*0210*/  UIADD3 UR4, -UR5, 0x100000, URZ ;  /* 0x0010000005047890 */ /* 0x000fc8000fffe13f */
[----:B------:R-:W-:Y:S02]  /*0220*/  USHF.L.U32 UR5, UR4, 0xb, URZ ;  /* 0x0000000b04057899 */ /* 0x000fe4000800063f */
[----:B------:R-:W-:Y:S01]  /*0230*/  USHF.L.U32 UR4, UR4, 0x1, URZ ;  /* 0x0000000104047899 */ /* 0x000fe2000800063f */
[----:B------:R-:W0:Y:S11]  /*0240*/  FENCE.VIEW.ASYNC.S ;  /* 0x00000000000073c6 */ /* 0x000e360000000000 */
[----:B0-----:R0:W1:Y:S01]  /*0250*/  SYNCS.EXCH.64 URZ, [UR8], UR4 ;  /* 0x00000004083f75b2 */ /* 0x0010620008000100 */
[----:B------:R0:W2:Y:S01]  /*0260*/  SYNCS.EXCH.64 URZ, [UR8+0x58], UR6 ;  /* 0x00005806083f75b2 */ /* 0x0000a20008000100 */
[----:B------:R0:W3:Y:S01]  /*0270*/  SYNCS.EXCH.64 URZ, [UR8+0x8], UR4 ;  /* 0x00000804083f75b2 */ /* 0x0000e20008000100 */
[----:B------:R0:W4:Y:S01]  /*0280*/  SYNCS.EXCH.64 URZ, [UR8+0x60], UR6 ;  /* 0x00006006083f75b2 */ /* 0x0001220008000100 */
[----:B------:R0:W0:Y:S01]  /*0290*/  SYNCS.EXCH.64 URZ, [UR8+0x10], UR4 ;  /* 0x00001004083f75b2 */ /* 0x0000220008000100 */
        /* <DEDUP_REMOVED lines=17> */
[----:B------:R-:W-:Y:S01]  /*03b0*/  NOP ;  /* 0x0000000000007918 */ /* 0x000fe20000000000 */
.L_x_3:
[----:B0-----:R-:W-:Y:S05]  /*03c0*/  BSYNC B0 ;  /* 0x0000000000007941 */ /* 0x001fea0003800000 */
.L_x_2:
[----:B------:R-:W0:Y:S01]  /*03d0*/  SHFL.IDX PT, R0, R0, RZ, 0x1f ;  /* 0x00001fff00007589 */ /* 0x000e2200000e0000 */
[----:B------:R-:W-:Y:S01]  /*03e0*/  ELECT P0, URZ, PT ;  /* 0x00000000003f782f */ /* 0x000fe20003800000 */
[----:B------:R-:W5:Y:S01]  /*03f0*/  LDC R2, c[0x0][0x65c] ;  /* 0x00019700ff027b82 */ /* 0x000f620000000800 */
[----:B------:R-:W-:Y:S01]  /*0400*/  SHF.R.S32.HI R6, RZ, 0x1f, R5 ;  /* 0x0000001fff067819 */ /* 0x000fe20000011405 */
[----:B------:R-:W1:Y:S01]  /*0410*/  S2R R3, SR_CTAID.Y ;  /* 0x0000000000037919 */ /* 0x000e620000002600 */
[----:B------:R-:W-:Y:S01]  /*0420*/  UMOV UR4, 0x20 ;  /* 0x0000002000047882 */ /* 0x000fe20000000000 */
[----:B------:R-:W-:Y:S01]  /*0430*/  ISETP.NE.AND P2, PT, R8, RZ, PT ;  /* 0x000000ff0800720c */ /* 0x000fe20003f45270 */
[----:B------:R-:W-:Y:S01]  /*0440*/  NOP ;  /* 0x0000000000007918 */ /* 0x000fe20000000000 */
[----:B------:R-:W2:Y:S01]  /*0450*/  S2R R4, SR_CTAID.X ;  /* 0x0000000000047919 */ /* 0x000ea20000002500 */
[----:B------:R-:W-:Y:S01]  /*0460*/  LEA.HI R6, R6, R5, RZ, 0x2 ;  /* 0x0000000506067211 */ /* 0x000fe200078f10ff */
[----:B------:R-:W-:Y:S01]  /*0470*/  NOP ;  /* 0x0000000000007918 */ /* 0x000fe20000000000 */
[----:B0-----:R-:W-:-:S02]  /*0480*/  ISETP.NE.OR P0, PT, R0, RZ, !P0 ;  /* 0x000000ff0000720c */ /* 0x001fc40004705670 */
[----:B-----5:R-:W-:-:S04]  /*0490*/  ISETP.NE.AND P3, PT, R2, 0x1, PT ;  /* 0x000000010200780c */ /* 0x020fc80003f65270 */
[----:B------:R-:W-:Y:S02]  /*04a0*/  P2R R0, PR, RZ, 0x8 ;  /* 0x00000008ff007803 */ /* 0x000fe40000000000 */
[----:B------:R-:W-:-:S05]  /*04b0*/  LOP3.LUT R0, R6, 0xfffffffc, RZ, 0xc0, !PT ;  /* 0xfffffffc06007812 */ /* 0x000fca00078ec0ff */
[----:B------:R-:W-:Y:S01]  /*04c0*/  VOTEU.ALL UP0, P0 ;  /* 0x00000000003f7886 */ /* 0x000fe20000000000 */
[----:B------:R-:W-:Y:S01]  /*04d0*/  IMAD.IADD R0, R5, 0x1, -R0 ;  /* 0x0000000105007824 */ /* 0x000fe200078e0a00 */
[----:B------:R-:W2:Y:S01]  /*04e0*/  @P3 LDC R17, c[0x0][0x10] ;  /* 0x00000400ff113b82 */ /* 0x000ea20000000800 */
[----:B------:R-:W-:Y:S01]  /*04f0*/  VOTEU.ALL UP1, P0 ;  /* 0x00000000003f7886 */ /* 0x000fe20000020000 */
[----:B-1----:R-:W-:Y:S01]  /*0500*/  @P3 IMAD.MOV.U32 R6, RZ, RZ, R3 ;  /* 0x000000ffff063224 */ /* 0x002fe200078e0003 */
[----:B------:R-:W-:Y:S01]  /*0510*/  @!UP0 UMOV UR6, 0x400 ;  /* 0x0000040000068882 */ /* 0x000fe20000000000 */
[----:B------:R-:W-:-:S04]  /*0520*/  @!UP0 UIADD3 UR4, -UR4, 0x100000, URZ ;  /* 0x0010000004048890 */ /* 0x000fc8000fffe13f */
[----:B------:R-:W-:Y:S02]  /*0530*/  @!UP0 USHF.L.U32 UR5, UR4, 0xb, URZ ;  /* 0x0000000b04058899 */ /* 0x000fe4000800063f */
[----:B------:R-:W-:Y:S01]  /*0540*/  @!UP0 USHF.L.U32 UR4, UR4, 0x1, URZ ;  /* 0x0000000104048899 */ /* 0x000fe2000800063f */
[----:B------:R-:W-:Y:S02]  /*0550*/  @P3 IMAD.MOV.U32 R7, RZ, RZ, RZ ;  /* 0x000000ffff073224 */ /* 0x000fe400078e00ff */
[----:B------:R-:W-:Y:S01]  /*0560*/  IMAD.MOV.U32 R5, RZ, RZ, RZ ;  /* 0x000000ffff057224 */ /* 0x000fe200078e00ff */
[----:B------:R-:W0:Y:S01]  /*0570*/  @!UP0 S2UR UR7, SR_CgaCtaId ;  /* 0x00000000000789c3 */ /* 0x000e220000008800 */
[----:B------:R-:W-:-:S07]  /*0580*/  @P3 IMAD.MOV.U32 R11, RZ, RZ, RZ ;  /* 0x000000ffff0b3224 */ /* 0x000fce00078e00ff */
[----:B------:R-:W1:Y:S01]  /*0590*/  @!P3 LDC R9, c[0x0][0xc] ;  /* 0x00000300ff09bb82 */ /* 0x000e620000000800 */
[----:B--2---:R-:W-:-:S04]  /*05a0*/  @P3 IMAD.WIDE.U32 R16, R4, R17, R6 ;  /* 0x0000001104103225 */ /* 0x004fc800078e0006 */
[----:B------:R-:W-:Y:S01]  /*05b0*/  @P3 IMAD.IADD R17, R17, 0x1, R11 ;  /* 0x0000000111113824 */ /* 0x000fe200078e020b */
[----:B0-----:R-:W-:Y:S01]  /*05c0*/  @!UP0 ULEA UR6, UR7, UR6, 0x18 ;  /* 0x0000000607068291 */ /* 0x001fe2000f8ec03f */
[----:B------:R-:W-:Y:S01]  /*05d0*/  VOTEU.ALL UP0, P0 ;  /* 0x00000000003f7886 */ /* 0x000fe20000000000 */
[----:B------:R-:W-:-:S04]  /*05e0*/  ISETP.NE.AND P0, PT, R0, 0x3, PT ;  /* 0x000000030000780c */ /* 0x000fc80003f05270 */
[----:B------:R-:W-:Y:S01]  /*05f0*/  ISETP.EQ.OR P0, PT, R0, RZ, !P0 ;  /* 0x000000ff0000720c */ /* 0x000fe20004702670 */
[----:B-1----:R-:W-:-:S03]  /*0600*/  @!P3 IMAD.WIDE.U32 R6, R9, R3, R4 ;  /* 0x000000030906b225 */ /* 0x002fc600078e0004 */
[C---:B------:R-:W-:Y:S01]  /*0610*/  ISETP.EQ.AND P0, PT, R8.reuse, RZ, P0 ;  /* 0x000000ff0800720c */ /* 0x040fe20000702270 */
[----:B------:R-:W-:Y:S01]  /*0620*/  VIADD R8, R8, 0xffffffff ;  /* 0xffffffff08087836 */ /* 0x000fe20000000000 */
[----:B------:R-:W0:Y:S02]  /*0630*/  FENCE.VIEW.ASYNC.S ;  /* 0x00000000000073c6 */ /* 0x000e240000000000 */
[----:B0-----:R0:W3:Y:S01]  /*0640*/  @!UP0 SYNCS.EXCH.64 URZ, [UR6+0xc0], UR4 ;  /* 0x0000c004063f85b2 */ /* 0x0010e20008000100 */
[----:B------:R-:W-:Y:S01]  /*0650*/  @!P3 IMAD.MOV.U32 R16, RZ, RZ, R6 ;  /* 0x000000ffff10b224 */ /* 0x000fe200078e0006 */
[----:B------:R-:W-:Y:S01]  /*0660*/  SEL R19, RZ, 0x1, !P0 ;  /* 0x00000001ff137807 */ /* 0x000fe20004000000 */
[----:B------:R-:W-:Y:S01]  /*0670*/  @!P3 IMAD.MOV.U32 R17, RZ, RZ, R7 ;  /* 0x000000ffff11b224 */ /* 0x000fe200078e0007 */
[----:B------:R-:W-:-:S04]  /*0680*/  ISETP.GE.U32.AND P1, PT, R8, 0x2, PT ;  /* 0x000000020800780c */ /* 0x000fc80003f26070 */
[----:B------:R-:W-:Y:S01]  /*0690*/  SEL R19, R19, 0x2, P1 ;  /* 0x0000000213137807 */ /* 0x000fe20000800000 */
[----:B------:R0:W3:Y:S01]  /*06a0*/  @!UP1 SYNCS.EXCH.64 URZ, [UR6+0xc8], UR4 ;  /* 0x0000c804063f95b2 */ /* 0x0000e20008000100 */
[----:B------:R-:W-:Y:S01]  /*06b0*/  NOP ;  /* 0x0000000000007918 */ /* 0x000fe20000000000 */
[----:B---34-:R-:W-:Y:S06]  /*06c0*/  BAR.SYNC.DEFER_BLOCKING 0x0 ;  /* 0x0000000000007b1d */ /* 0x018fec0000010000 */
[----:B------:R-:W-:Y:S05]  /*06d0*/  @!P2 BRA `(.L_x_4) ;  /* 0x00000080006ca947 */ /* 0x000fea0003800000 */
[----:B------:R-:W-:-:S13]  /*06e0*/  ISETP.GT.U32.AND P0, PT, R8, 0x1, PT ;  /* 0x000000010800780c */ /* 0x000fda0003f04070 */
[----:B0-----:R-:W-:Y:S05]  /*06f0*/  @P0 EXIT ;  /* 0x000000000000094d */ /* 0x001fea0003800000 */
[----:B------:R-:W-:Y:S01]  /*0700*/  ULDC.64 UR4, c[0x0][0x650] ;  /* 0x0001940000047ab9 */ /* 0x000fe20000000a00 */
[----:B------:R-:W-:Y:S01]  /*0710*/  PRMT R0, RZ, 0x7610, R0 ;  /* 0x00007610ff007816 */ /* 0x000fe20000000000 */
[----:B------:R-:W-:Y:S01]  /*0720*/  IMAD.MOV.U32 R23, RZ, RZ, -0x1 ;  /* 0xffffffffff177424 */ /* 0x000fe200078e00ff */
[----:B------:R-:W-:Y:S01]  /*0730*/  ISETP.GE.U32.AND P0, PT, R16, UR4, PT ;  /* 0x0000000410007c0c */ /* 0x000fe2000bf06070 */
[----:B------:R-:W-:Y:S02]  /*0740*/  IMAD.MOV.U32 R152, RZ, RZ, -0x1 ;  /* 0xffffffffff987424 */ /* 0x000fe400078e00ff */
[----:B------:R-:W-:Y:S01]  /*0750*/  IMAD.MOV.U32 R22, RZ, RZ, -0x1 ;  /* 0xffffffffff167424 */ /* 0x000fe200078e00ff */
[----:B------:R-:W-:-:S13]  /*0760*/  ISETP.GE.U32.AND.EX P0, PT, R17, UR5, PT, P0 ;  /* 0x0000000511007c0c */ /* 0x000fda000bf06100 */
[----:B------:R-:W-:Y:S05]  /*0770*/  @P0 BRA `(.L_x_5) ;  /* 0x0000000400580947 */ /* 0x000fea0003800000 */
[----:B------:R-:W0:Y:S01]  /*0780*/  LDC.64 R14, c[0x0][0x628] ;  /* 0x00018a00ff0e7b82 */ /* 0x000e220000000a00 */
[----:B------:R-:W-:Y:S02]  /*0790*/  IMAD.MOV.U32 R6, RZ, RZ, R16 ;  /* 0x000000ffff067224 */ /* 0x000fe400078e0010 */
[----:B------:R-:W-:-:S05]  /*07a0*/  IMAD.MOV.U32 R7, RZ, RZ, R17 ;  /* 0x000000ffff077224 */ /* 0x000fca00078e0011 */
[----:B------:R-:W1:Y:S08]  /*07b0*/  LDC R0, c[0x0][0x630] ;  /* 0x00018c00ff007b82 */ /* 0x000e700000000800 */
[----:B------:R-:W2:Y:S01]  /*07c0*/  LDC.64 R20, c[0x0][0x620] ;  /* 0x00018800ff147b82 */ /* 0x000ea20000000a00 */
[----:B0-----:R-:W-:-:S04]  /*07d0*/  ISETP.NE.U32.AND P0, PT, R14, RZ, PT ;  /* 0x000000ff0e00720c */ /* 0x001fc80003f05070 */
[----:B------:R-:W-:-:S13]  /*07e0*/  ISETP.NE.AND.EX P0, PT, R15, RZ, PT, P0 ;  /* 0x000000ff0f00720c */ /* 0x000fda0003f05300 */
[----:B-12---:R-:W-:Y:S05]  /*07f0*/  @!P0 BRA `(.L_x_6) ;  /* 0x0000000000288947 */ /* 0x006fea0003800000 */
[----:B------:R-:W0:Y:S02]  /*0800*/  LDC R11, c[0x0][0x634] ;  /* 0x00018d00ff0b7b82 */ /* 0x000e240000000800 */
[----:B0-----:R-:W-:-:S05]  /*0810*/  IADD3 R11, P0, R16, R11, RZ ;  /* 0x0000000b100b7210 */ /* 0x001fca0007f1e0ff */
[----:B------:R-:W-:-:S04]  /*0820*/  IMAD.X R13, RZ, RZ, R17, P0 ;  /* 0x000000ffff0d7224 */ /* 0x000fc800000e0611 */
[----:B------:R-:W-:-:S04]  /*0830*/  IMAD.WIDE.U32 R6, R13, R14, RZ ;  /* 0x0000000e0d067225 */ /* 0x000fc800078e00ff */
[----:B------:R-:W-:-:S04]  /*0840*/  IMAD.WIDE.U32 R8, P0, R11, R15, R6 ;  /* 0x0000000f0b087225 */ /* 0x000fc80007800006 */
[----:B------:R-:W-:-:S04]  /*0850*/  IMAD.WIDE.U32 R6, R11, R14, RZ ;  /* 0x0000000e0b067225 */ /* 0x000fc800078e00ff */
[----:B------:R-:W-:Y:S01]  /*0860*/  IMAD.X R11, RZ, RZ, RZ, P0 ;  /* 0x000000ffff0b7224 */ /* 0x000fe200000e06ff */
[----:B------:R-:W-:Y:S01]  /*0870*/  IADD3 RZ, P0, R7, R8, RZ ;  /* 0x0000000807ff7210 */ /* 0x000fe20007f1e0ff */
[----:B------:R-:W-:-:S04]  /*0880*/  IMAD.MOV.U32 R10, RZ, RZ, R9 ;  /* 0x000000ffff0a7224 */ /* 0x000fc800078e0009 */
[----:B------:R-:W-:-:S08]  /*0890*/  IMAD.WIDE.U32.X R6, R13, R15, R10, P0 ;  /* 0x0000000f0d067225 */ /* 0x000fd000000e040a */
.L_x_6:
[-CC-:B------:R-:W-:Y:S01]  /*08a0*/  SHF.R.U64 R25, R6, R0.reuse, R7.reuse ;  /* 0x0000000006197219 */ /* 0x180fe20000001207 */
[----:B------:R-:W0:Y:S01]  /*08b0*/  LDC R10, c[0x0][0x618] ;  /* 0x00018600ff0a7b82 */ /* 0x000e220000000800 */
[----:B------:R-:W-:Y:S01]  /*08c0*/  SHF.R.U32.HI R5, RZ, R0, R7 ;  /* 0x00000000ff057219 */ /* 0x000fe20000011607 */
[----:B------:R-:W-:Y:S01]  /*08d0*/  ULDC UR4, c[0x0][0x150] ;  /* 0x0000540000047ab9 */ /* 0x000fe20000000800 */
[----:B------:R-:W-:Y:S02]  /*08e0*/  IADD3 R9, P0, RZ, -R25, RZ ;  /* 0x80000019ff097210 */ /* 0x000fe40007f1e0ff */
[----:B------:R-:W-:-:S03]  /*08f0*/  I2FP.F32.U32 R0, R4 ;  /* 0x0000000400007245 */ /* 0x000fc60000201000 */
[----:B------:R-:W1:Y:S01]  /*0900*/  LDC.64 R26, c[0x0][0x640] ;  /* 0x00019000ff1a7b82 */ /* 0x000e620000000a00 */
[----:B------:R-:W-:Y:S02]  /*0910*/  IMAD.X R11, RZ, RZ, ~R5, P0 ;  /* 0x000000ffff0b7224 */ /* 0x000fe400000e0e05 */
[----:B------:R-:W-:Y:S01]  /*0920*/  FMUL R0, R0, UR4 ;  /* 0x0000000400007c20 */ /* 0x000fe20008400000 */
[----:B------:R-:W-:Y:S01]  /*0930*/  IMAD.WIDE.U32 R6, R9, R20, R16 ;  /* 0x0000001409067225 */ /* 0x000fe200078e0010 */
[----:B------:R-:W-:-:S03]  /*0940*/  ULDC UR4, c[0x0][0x154] ;  /* 0x0000550000047ab9 */ /* 0x000fc60000000800 */
[----:B------:R-:W-:Y:S01]  /*0950*/  IMAD R8, R11, R20, RZ ;  /* 0x000000140b087224 */ /* 0x000fe200078e02ff */
[----:B------:R-:W2:Y:S01]  /*0960*/  LDC R5, c[0x0][0x144] ;  /* 0x00005100ff057b82 */ /* 0x000ea20000000800 */
[----:B------:R-:W3:Y:S02]  /*0970*/  F2I.U32.TRUNC.NTZ R0, R0 ;  /* 0x0000000000007305 */ /* 0x000ee4000020f000 */
[----:B------:R-:W-:-:S04]  /*0980*/  IMAD R9, R9, R21, R8 ;  /* 0x0000001509097224 */ /* 0x000fc800078e0208 */
[----:B------:R-:W-:Y:S01]  /*0990*/  IMAD.IADD R7, R7, 0x1, R9 ;  /* 0x0000000107077824 */ /* 0x000fe200078e0209 */
[----:B------:R-:W4:Y:S01]  /*09a0*/  LDC R12, c[0x0][0x608] ;  /* 0x00018200ff0c7b82 */ /* 0x000f220000000800 */
[----:B------:R-:W-:-:S03]  /*09b0*/  IMAD.MOV.U32 R9, RZ, RZ, -0x1 ;  /* 0xffffffffff097424 */ /* 0x000fc600078e00ff */
[-CC-:B0-----:R-:W-:Y:S02]  /*09c0*/  SHF.R.U64 R20, R6, R10.reuse, R7.reuse ;  /* 0x0000000a06147219 */ /* 0x181fe40000001207 */
[----:B------:R-:W-:Y:S02]  /*09d0*/  I2FP.F32.U32 R6, R3 ;  /* 0x0000000300067245 */ /* 0x000fe40000201000 */
[----:B------:R-:W0:Y:S01]  /*09e0*/  LDC R24, c[0x0][0x658] ;  /* 0x00019600ff187b82 */ /* 0x000e220000000800 */
[----:B-1----:R-:W-:Y:S01]  /*09f0*/  ISETP.NE.U32.AND P0, PT, R26, RZ, PT ;  /* 0x000000ff1a00720c */ /* 0x002fe20003f05070 */
[----:B---3--:R-:W-:Y:S01]  /*0a00*/  IMAD.MOV R8, RZ, RZ, -R0 ;  /* 0x000000ffff087224 */ /* 0x008fe200078e0a00 */
[----:B------:R-:W-:Y:S01]  /*0a10*/  SHF.R.U32.HI R7, RZ, R10, R7 ;  /* 0x0000000aff077219 */ /* 0x000fe20000011607 */
[----:B------:R-:W-:Y:S01]  /*0a20*/  FMUL R6, R6, UR4 ;  /* 0x0000000406067c20 */ /* 0x000fe20008400000 */
[----:B------:R-:W-:-:S03]  /*0a30*/  ISETP.NE.AND.EX P0, PT, R27, RZ, PT, P0 ;  /* 0x000000ff1b00720c */ /* 0x000fc60003f05300 */
[----:B------:R-:W1:Y:S01]  /*0a40*/  LDC R14, c[0x0][0x148] ;  /* 0x00005200ff0e7b82 */ /* 0x000e620000000800 */
[----:B--2---:R-:W-:-:S07]  /*0a50*/  IMAD R0, R5, R8, R4 ;  /* 0x0000000805007224 */ /* 0x004fce00078e0204 */
[----:B------:R-:W2:Y:S01]  /*0a60*/  LDC R22, c[0x0][0x600] ;  /* 0x00018000ff167b82 */ /* 0x000ea20000000800 */
[-CC-:B----4-:R-:W-:Y:S02]  /*0a70*/  SHF.R.U64 R28, R20, R12.reuse, R7.reuse ;  /* 0x0000000c141c7219 */ /* 0x190fe40000001207 */
[----:B------:R-:W-:Y:S01]  /*0a80*/  SHF.R.U32.HI R5, RZ, R12, R7 ;  /* 0x0000000cff057219 */ /* 0x000fe20000011607 */
[----:B------:R-:W-:Y:S01]  /*0a90*/  IMAD.MOV.U32 R7, RZ, RZ, 0x1 ;  /* 0x00000001ff077424 */ /* 0x000fe200078e00ff */
[----:B------:R3:W4:Y:S03]  /*0aa0*/  F2I.U32.TRUNC.NTZ R12, R6 ;  /* 0x00000006000c7305 */ /* 0x000726000020f000 */
[----:B------:R-:W1:Y:S01]  /*0ab0*/  LDC R15, c[0x0][0x648] ;  /* 0x00019200ff0f7b82 */ /* 0x000e620000000800 */
[-C--:B0-----:R-:W-:Y:S02]  /*0ac0*/  SHF.L.U32 R4, R9, R24.reuse, RZ ;  /* 0x0000001809047219 */ /* 0x081fe400000006ff */
[----:B------:R-:W-:-:S02]  /*0ad0*/  SHF.R.U64 R30, R28, R24, R5 ;  /* 0x000000181c1e7219 */ /* 0x000fc40000001205 */
[----:B------:R-:W-:Y:S02]  /*0ae0*/  LOP3.LUT R11, RZ, R4, RZ, 0x33, !PT ;  /* 0x00000004ff0b7212 */ /* 0x000fe400078e33ff */
[-C--:B------:R-:W-:Y:S01]  /*0af0*/  SHF.R.U32.HI R5, RZ, R24.reuse, R5 ;  /* 0x00000018ff057219 */ /* 0x080fe20000011605 */
[----:B------:R-:W0:Y:S01]  /*0b00*/  LDC R21, c[0x0][0x638] ;  /* 0x00018e00ff157b82 */ /* 0x000e220000000800 */
[----:B------:R-:W-:Y:S01]  /*0b10*/  SHF.L.U32 R10, R7, R24, RZ ;  /* 0x00000018070a7219 */ /* 0x000fe200000006ff */
[----:B------:R-:W-:-:S06]  /*0b20*/  IMAD.MOV.U32 R4, RZ, RZ, R30 ;  /* 0x000000ffff047224 */ /* 0x000fcc00078e001e */
[----:B------:R-:W0:Y:S01]  /*0b30*/  LDC R23, c[0x0][0x610] ;  /* 0x00018400ff177b82 */ /* 0x000e220000000800 */
[----:B---34-:R-:W-:Y:S05]  /*0b40*/  @!P0 BRA `(.L_x_7) ;  /* 0x0000000000288947 */ /* 0x018fea0003800000 */
[----:B------:R-:W3:Y:S02]  /*0b50*/  LDC R9, c[0x0][0x64c] ;  /* 0x00019300ff097b82 */ /* 0x000ee40000000800 */
[----:B---3--:R-:W-:-:S05]  /*0b60*/  IADD3 R9, P0, R30, R9, RZ ;  /* 0x000000091e097210 */ /* 0x008fca0007f1e0ff */
        /* <DEDUP_REMOVED lines=8> */
.L_x_7:
[----:B-1----:R-:W-:Y:S01]  /*0bf0*/  SHF.R.U64 R4, R4, R15, R5 ;  /* 0x0000000f04047219 */ /* 0x002fe20000001205 */
[----:B--2---:R-:W-:Y:S01]  /*0c00*/  VIADD R5, R22, 0xffffffff ;  /* 0xffffffff16057836 */ /* 0x004fe20000000000 */
[----:B------:R-:W-:Y:S01]  /*0c10*/  LOP3.LUT R11, R28, R11, RZ, 0xc0, !PT ;  /* 0x0000000b1c0b7212 */ /* 0x000fe200078ec0ff */
[----:B------:R-:W-:Y:S02]  /*0c20*/  IMAD.MOV R12, RZ, RZ, -R12 ;  /* 0x000000ffff0c7224 */ /* 0x000fe400078e0a0c */
[----:B------:R-:W-:Y:S02]  /*0c30*/  IMAD.MOV R6, RZ, RZ, -R4 ;  /* 0x000000ffff067224 */ /* 0x000fe400078e0a04 */
[----:B------:R-:W-:Y:S01]  /*0c40*/  IMAD R11, R10, R4, R11 ;  /* 0x000000040a0b7224 */ /* 0x000fe200078e020b */
[----:B------:R-:W-:Y:S01]  /*0c50*/  LOP3.LUT R4, R20, R5, RZ, 0xc0, !PT ;  /* 0x0000000514047212 */ /* 0x000fe200078ec0ff */
[----:B------:R-:W-:Y:S02]  /*0c60*/  @P3 IMAD R0, R14, R12, R3 ;  /* 0x0000000c0e003224 */ /* 0x000fe400078e0203 */
[----:B0-----:R-:W-:-:S02]  /*0c70*/  IMAD R3, R6, R21, R30 ;  /* 0x0000001506037224 */ /* 0x001fc400078e021e */
[----:B------:R-:W-:Y:S02]  /*0c80*/  IMAD R23, R11, R23, R0 ;  /* 0x000000170b177224 */ /* 0x000fe400078e0200 */
[----:B------:R-:W-:Y:S02]  /*0c90*/  IMAD R4, R3, R22, R4 ;  /* 0x0000001603047224 */ /* 0x000fe400078e0204 */
[----:B------:R-:W-:Y:S02]  /*0ca0*/  IMAD.MOV.U32 R0, RZ, RZ, 0x1 ;  /* 0x00000001ff007424 */ /* 0x000fe400078e00ff */
[----:B------:R-:W-:Y:S01]  /*0cb0*/  IMAD.MOV.U32 R22, RZ, RZ, R25 ;  /* 0x000000ffff167224 */ /* 0x000fe200078e0019 */
[----:B------:R-:W-:Y:S02]  /*0cc0*/  SEL R152, R4, R23, !P3 ;  /* 0x0000001704987207 */ /* 0x000fe40005800000 */
[----:B------:R-:W-:-:S07]  /*0cd0*/  SEL R23, R23, R4, !P3 ;  /* 0x0000000417177207 */ /* 0x000fce0005800000 */
.L_x_5:
[----:B------:R-:W-:-:S08]  /*0ce0*/  NOP ;  /* 0x0000000000007918 */ /* 0x000fd00000000000 */
[----:B------:R-:W0:Y:S02]  /*0cf0*/  USETMAXREG.TRY_ALLOC.CTAPOOL UP0, 0xe8 ;  /* 0x000000e8000079c8 */ /* 0x000e240008000600 */
[----:B0-----:R-:W-:-:S13]  /*0d00*/  PLOP3.LUT P0, PT, PT, PT, UP0, 0x80, 0x0 ;  /* 0x000000000000781c */ /* 0x001fda0003f0f008 */
[----:B------:R-:W-:Y:S05]  /*0d10*/  @!P0 BRA `(.L_x_5) ;  /* 0xfffffffc00f08947 */ /* 0x000fea000383ffff */
[----:B------:R-:W-:Y:S01]  /*0d20*/  ULDC.64 UR4, c[0x0][0x598] ;  /* 0x0001660000047ab9 */ /* 0x000fe20000000a00 */
[----:B------:R-:W-:Y:S01]  /*0d30*/  ULDC.64 UR36, c[0x0][0x208] ;  /* 0x0000820000247ab9 */ /* 0x000fe20000000a00 */
[----:B------:R-:W-:-:S04]  /*0d40*/  ISETP.NE.U32.AND P0, PT, RZ, UR4, PT ;  /* 0x00000004ff007c0c */ /* 0x000fc8000bf05070 */
[----:B------:R-:W-:-:S13]  /*0d50*/  ISETP.NE.AND.EX P0, PT, RZ, UR5, PT, P0 ;  /* 0x00000005ff007c0c */ /* 0x000fda000bf05300 */
[----:B------:R-:W-:Y:S05]  /*0d60*/  @!P0 BRA `(.L_x_8) ;  /* 0x00000000001c8947 */ /* 0x000fea0003800000 */
[----:B------:R-:W0:Y:S02]  /*0d70*/  LDC.64 R4, c[0x0][0x598] ;  /* 0x00016600ff047b82 */ /* 0x000e240000000a00 */
[----:B0-----:R-:W2:Y:S02]  /*0d80*/  LDG.E.64 R4, desc[UR36][R4.64] ;  /* 0x0000002404047981 */ /* 0x001ea4000c1e1b00 */
[----:B--2---:R-:W-:-:S04]  /*0d90*/  ISETP.NE.U32.AND P0, PT, R4, RZ, PT ;  /* 0x000000ff0400720c */ /* 0x004fc80003f05070 */
[----:B------:R-:W-:-:S13]  /*0da0*/  ISETP.NE.AND.EX P0, PT, R5, RZ, PT, P0 ;  /* 0x000000ff0500720c */ /* 0x000fda0003f05300 */
[----:B------:R-:W-:Y:S05]  /*0db0*/  @!P0 BRA `(.L_x_8) ;  /* 0x0000000000088947 */ /* 0x000fea0003800000 */
[----:B------:R0:W5:Y:S01]  /*0dc0*/  LD.E R153, desc[UR36][R4.64] ;  /* 0x0000002404997980 */ /* 0x000162000c101900 */
[----:B------:R-:W-:Y:S05]  /*0dd0*/  BRA `(.L_x_9) ;  /* 0x0000000000247947 */ /* 0x000fea0003800000 */
.L_x_8:
[----:B------:R-:W-:Y:S02]  /*0de0*/  ULDC.64 UR4, c[0x0][0x588] ;  /* 0x0001620000047ab9 */ /* 0x000fe40000000a00 */
[----:B------:R-:W-:-:S04]  /*0df0*/  ISETP.NE.U32.AND P0, PT, RZ, UR4, PT ;  /* 0x00000004ff007c0c */ /* 0x000fc8000bf05070 */
[----:B------:R-:W-:-:S13]  /*0e00*/  ISETP.NE.AND.EX P0, PT, RZ, UR5, PT, P0 ;  /* 0x00000005ff007c0c */ /* 0x000fda000bf05300 */
[----:B------:R-:W-:Y:S05]  /*0e10*/  @!P0 BRA `(.L_x_10) ;  /* 0x00000000000c8947 */ /* 0x000fea0003800000 */
[----:B------:R-:W0:Y:S02]  /*0e20*/  LDC.64 R4, c[0x0][0x588] ;  /* 0x00016200ff047b82 */ /* 0x000e240000000a00 */
[----:B0-----:R1:W5:Y:S01]  /*0e30*/  LDG.E R153, desc[UR36][R4.64] ;  /* 0x0000002404997981 */ /* 0x001362000c1e1900 */
[----:B------:R-:W-:Y:S05]  /*0e40*/  BRA `(.L_x_9) ;  /* 0x0000000000087947 */ /* 0x000fea0003800000 */
.L_x_10:
[----:B------:R-:W-:Y:S02]  /*0e50*/  ULDC UR4, c[0x0][0x580] ;  /* 0x0001600000047ab9 */ /* 0x000fe40000000800 */
[----:B------:R-:W-:-:S07]  /*0e60*/  IMAD.U32 R153, RZ, RZ, UR4 ;  /* 0x00000004ff997e24 */ /* 0x000fce000f8e00ff */
.L_x_9:
[----:B------:R-:W-:Y:S02]  /*0e70*/  ULDC.64 UR4, c[0x0][0x5a0] ;  /* 0x0001680000047ab9 */ /* 0x000fe40000000a00 */
[----:B------:R-:W-:-:S04]  /*0e80*/  ISETP.NE.U32.AND P0, PT, RZ, UR4, PT ;  /* 0x00000004ff007c0c */ /* 0x000fc8000bf05070 */
[----:B------:R-:W-:-:S13]  /*0e90*/  ISETP.NE.AND.EX P0, PT, RZ, UR5, PT, P0 ;  /* 0x00000005ff007c0c */ /* 0x000fda000bf05300 */
[----:B------:R-:W-:Y:S05]  /*0ea0*/  @!P0 BRA `(.L_x_11) ;  /* 0x00000000001c8947 */ /* 0x000fea0003800000 */
[----:B01----:R-:W0:Y:S02]  /*0eb0*/  LDC.64 R4, c[0x0][0x5a0] ;  /* 0x00016800ff047b82 */ /* 0x003e240000000a00 */
[----:B0-----:R-:W2:Y:S02]  /*0ec0*/  LDG.E.64 R4, desc[UR36][R4.64] ;  /* 0x0000002404047981 */ /* 0x001ea4000c1e1b00 */
[----:B--2---:R-:W-:-:S04]  /*0ed0*/  ISETP.NE.U32.AND P0, PT, R4, RZ, PT ;  /* 0x000000ff0400720c */ /* 0x004fc80003f05070 */
[----:B------:R-:W-:-:S13]  /*0ee0*/  ISETP.NE.AND.EX P0, PT, R5, RZ, PT, P0 ;  /* 0x000000ff0500720c */ /* 0x000fda0003f05300 */
[----:B------:R-:W-:Y:S05]  /*0ef0*/  @!P0 BRA `(.L_x_11) ;  /* 0x0000000000088947 */ /* 0x000fea0003800000 */
[----:B------:R0:W5:Y:S01]  /*0f00*/  LD.E R154, desc[UR36][R4.64] ;  /* 0x00000024049a7980 */ /* 0x000162000c101900 */
[----:B------:R-:W-:Y:S05]  /*0f10*/  BRA `(.L_x_12) ;  /* 0x0000000000247947 */ /* 0x000fea0003800000 */
.L_x_11:
[----:B------:R-:W-:Y:S02]  /*0f20*/  ULDC.64 UR4, c[0x0][0x590] ;  /* 0x0001640000047ab9 */ /* 0x000fe40000000a00 */
[----:B------:R-:W-:-:S04]  /*0f30*/  ISETP.NE.U32.AND P0, PT, RZ, UR4, PT ;  /* 0x00000004ff007c0c */ /* 0x000fc8000bf05070 */
[----:B------:R-:W-:-:S13]  /*0f40*/  ISETP.NE.AND.EX P0, PT, RZ, UR5, PT, P0 ;  /* 0x00000005ff007c0c */ /* 0x000fda000bf05300 */
[----:B------:R-:W-:Y:S05]  /*0f50*/  @!P0 BRA `(.L_x_13) ;  /* 0x00000000000c8947 */ /* 0x000fea0003800000 */
[----:B------:R-:W2:Y:S02]  /*0f60*/  LDC.64 R154, c[0x0][0x590] ;  /* 0x00016400ff9a7b82 */ /* 0x000ea40000000a00 */
[----:B--2---:R2:W5:Y:S01]  /*0f70*/  LDG.E R154, desc[UR36][R154.64] ;  /* 0x000000249a9a7981 */ /* 0x004562000c1e1900 */
[----:B------:R-:W-:Y:S05]  /*0f80*/  BRA `(.L_x_12) ;  /* 0x0000000000087947 */ /* 0x000fea0003800000 */
.L_x_13:
[----:B------:R-:W-:Y:S02]  /*0f90*/  ULDC UR4, c[0x0][0x584] ;  /* 0x0001610000047ab9 */ /* 0x000fe40000000800 */
[----:B------:R-:W-:-:S07]  /*0fa0*/  IMAD.U32 R154, RZ, RZ, UR4 ;  /* 0x00000004ff9a7e24 */ /* 0x000fce000f8e00ff */
.L_x_12:
[----:B------:R-:W-:-:S13]  /*0fb0*/  LOP3.LUT P0, RZ, R0, 0xff, RZ, 0xc0, !PT ;  /* 0x000000ff00ff7812 */ /* 0x000fda000780c0ff */
[----:B------:R-:W-:Y:S05]  /*0fc0*/  @!P0 EXIT ;  /* 0x000000000000894d */ /* 0x000fea0003800000 */
[----:B------:R-:W-:Y:S01]  /*0fd0*/  ULDC UR4, c[0x0][0x28c] ;  /* 0x0000a30000047ab9 */ /* 0x000fe20000000800 */
[----:B------:R-:W-:Y:S01]  /*0fe0*/  UMOV UR38, URZ ;  /* 0x0000003f00267c82 */ /* 0x000fe20008000000 */
[----:B------:R-:W-:Y:S01]  /*0ff0*/  UIADD3 UR4, UR4, 0x3f, URZ ;  /* 0x0000003f04047890 */ /* 0x000fe2000fffe03f */
[----:B------:R-:W-:-:S03]  /*1000*/  UMOV UR39, URZ ;  /* 0x0000003f00277c82 */ /* 0x000fc60008000000 */
[----:B------:R-:W-:-:S04]  /*1010*/  USHF.R.S32.HI UR5, URZ, 0x1f, UR4 ;  /* 0x0000001f3f057899 */ /* 0x000fc80008011404 */
[----:B------:R-:W-:-:S04]  /*1020*/  ULEA.HI UR5, UR5, UR4, URZ, 0x6 ;  /* 0x0000000405057291 */ /* 0x000fc8000f8f303f */
[----:B------:R-:W-:-:S12]  /*1030*/  USHF.R.S32.HI UR40, URZ, 0x6, UR5 ;  /* 0x000000063f287899 */ /* 0x000fd80008011405 */
.L_x_291:
[----:B------:R-:W-:Y:S01]  /*1040*/  LOP3.LUT R0, R18, 0x80, RZ, 0xc0, !PT ;  /* 0x0000008012007812 */ /* 0x000fe200078ec0ff */
[----:B---3--:R-:W3:Y:S01]  /*1050*/  S2UR UR7, SR_CgaCtaId ;  /* 0x00000000000779c3 */ /* 0x008ee20000008800 */
[----:B------:R-:W-:Y:S02]  /*1060*/  UMOV UR6, 0x400 ;  /* 0x0000040000067882 */ /* 0x000fe40000000000 */
[----:B------:R-:W-:-:S06]  /*1070*/  SHF.R.U32.HI R0, RZ, 0x7, R0 ;  /* 0x00000007ff007819 */ /* 0x000fcc0000011600 */
[----:B----4-:R-:W4:Y:S01]  /*1080*/  SHFL.IDX PT, R0, R0, RZ, 0x1f ;  /* 0x00001fff00007589 */ /* 0x010f2200000e0000 */
[----:B---3--:R-:W-:Y:S01]  /*1090*/  ULEA UR6, UR7, UR6, 0x18 ;  /* 0x0000000607067291 */ /* 0x008fe2000f8ec03f */
[----:B----4-:R-:W-:-:S13]  /*10a0*/  R2UR UR4, R0 ;  /* 0x00000000000472ca */ /* 0x010fda00000e0000 */
[----:B------:R-:W-:-:S04]  /*10b0*/  ULEA.HI UR5, UR4, UR4, URZ, 0x1 ;  /* 0x0000000404057291 */ /* 0x000fc8000f8f083f */
[----:B------:R-:W-:-:S04]  /*10c0*/  ULOP3.LUT UR5, UR5, 0xffffe, URZ, 0xc0, !UPT ;  /* 0x000ffffe05057892 */ /* 0x000fc8000f8ec03f */
[----:B------:R-:W-:-:S03]  /*10d0*/  UIADD3 UR5, UR4, -UR5, URZ ;  /* 0x8000000504057290 */ /* 0x000fc6000fffe03f */
[----:B------:R-:W-:Y:S01]  /*10e0*/  ULDC UR4, c[0x0][0x28c] ;  /* 0x0000a30000047ab9 */ /* 0x000fe20000000800 */
[----:B------:R-:W-:Y:S01]  /*10f0*/  ULEA UR5, UR5, UR6, 0xc ;  /* 0x0000000605057291 */ /* 0x000fe2000f8e603f */
[----:B------:R-:W-:-:S03]  /*1100*/  ISETP.LT.AND P0, PT, RZ, UR4, PT ;  /* 0x00000004ff007c0c */ /* 0x000fc6000bf01270 */
[----:B------:R-:W-:-:S04]  /*1110*/  UIADD3 UR5, UR5, 0x180, URZ ;  /* 0x0000018005057890 */ /* 0x000fc8000fffe03f */
[----:B------:R-:W-:-:S04]  /*1120*/  USHF.R.U32.HI UR5, URZ, 0x4, UR5 ;  /* 0x000000043f057899 */ /* 0x000fc80008011605 */
[----:B------:R-:W-:-:S04]  /*1130*/  ULOP3.LUT UR5, UR5, 0x3fff, URZ, 0xc0, !UPT ;  /* 0x00003fff05057892 */ /* 0x000fc8000f8ec03f */
[----:B------:R-:W-:Y:S01]  /*1140*/  ULOP3.LUT UR41, UR5, 0x10000, URZ, 0xfc, !UPT ;  /* 0x0001000005297892 */ /* 0x000fe2000f8efc3f */
[----:B-1----:R-:W-:Y:S11]  /*1150*/  @P0 BRA `(.L_x_14) ;  /* 0x0000000000400947 */ /* 0x002ff60003800000 */
[----:B------:R-:W-:Y:S01]  /*1160*/  MOV R0, 0x0 ;  /* 0x0000000000007802 */ /* 0x000fe20000000f00 */
[----:B------:R-:W-:Y:S01]  /*1170*/  ULDC.64 UR4, c[0x4][0x68] ;  /* 0x01001a0000047ab9 */ /* 0x000fe20000000a00 */
[----:B------:R-:W-:Y:S01]  /*1180*/  ULDC.64 UR6, c[0x4][0x8] ;  /* 0x0100020000067ab9 */ /* 0x000fe20000000a00 */
[----:B01----:R-:W-:Y:S01]  /*1190*/  IMAD.U32 R4, RZ, RZ, UR4 ;  /* 0x00000004ff047e24 */ /* 0x003fe2000f8e00ff */
[----:B------:R0:W1:Y:S01]  /*11a0*/  LDC.64 R14, c[0x4][R0] ;  /* 0x01000000000e7b82 */ /* 0x0000620000000a00 */
[----:B------:R-:W-:Y:S01]  /*11b0*/  IMAD.U32 R5, RZ, RZ, UR5 ;  /* 0x00000005ff057e24 */ /* 0x000fe2000f8e00ff */
[----:B------:R-:W-:Y:S01]  /*11c0*/  ULDC.64 UR4, c[0x4][0x70] ;  /* 0x01001c0000047ab9 */ /* 0x000fe20000000a00 */
[----:B------:R-:W-:Y:S02]  /*11d0*/  IMAD.U32 R10, RZ, RZ, UR6 ;  /* 0x00000006ff0a7e24 */ /* 0x000fe4000f8e00ff */
[----:B------:R-:W-:Y:S02]  /*11e0*/  IMAD.U32 R6, RZ, RZ, UR4 ;  /* 0x00000004ff067e24 */ /* 0x000fe4000f8e00ff */
[----:B------:R-:W-:-:S02]  /*11f0*/  IMAD.U32 R7, RZ, RZ, UR5 ;  /* 0x00000005ff077e24 */ /* 0x000fc4000f8e00ff */
[----:B------:R-:W-:Y:S02]  /*1200*/  IMAD.U32 R11, RZ, RZ, UR7 ;  /* 0x00000007ff0b7e24 */ /* 0x000fe4000f8e00ff */
[----:B------:R-:W-:Y:S02]  /*1210*/  IMAD.MOV.U32 R8, RZ, RZ, 0x1e1 ;  /* 0x000001e1ff087424 */ /* 0x000fe400078e00ff */
[----:B------:R-:W-:Y:S02]  /*1220*/  IMAD.MOV.U32 R12, RZ, RZ, 0x1 ;  /* 0x00000001ff0c7424 */ /* 0x000fe400078e00ff */
[----:B0-----:R-:W-:-:S07]  /*1230*/  IMAD.MOV.U32 R13, RZ, RZ, RZ ;  /* 0x000000ffff0d7224 */ /* 0x001fce00078e00ff */
[----:B------:R-:W-:-:S07]  /*1240*/  LEPC R20, `(.L_x_14) ;  /* 0x000000001014794e */ /* 0x000fce0000000000 */
[----:B-12--5:R-:W-:Y:S05]  /*1250*/  CALL.ABS.NOINC R14 ;  /* 0x000000000e007343 */ /* 0x026fea0003c00000 */
.L_x_14:
[----:B------:R-:W-:-:S04]  /*1260*/  LOP3.LUT R0, R19, 0x1, RZ, 0xfc, !PT ;  /* 0x0000000113007812 */ /* 0x000fc800078efcff */
[----:B------:R-:W-:-:S13]  /*1270*/  ISETP.NE.AND P0, PT, R0, 0x3, PT ;  /* 0x000000030000780c */ /* 0x000fda0003f05270 */
[----:B------:R-:W-:Y:S05]  /*1280*/  @!P0 BRA `(.L_x_15) ;  /* 0x0000000000048947 */ /* 0x000fea0003800000 */
[----:B------:R-:W-:Y:S01]  /*1290*/  BPT.TRAP 0x1 ;  /* 0x000000040000795c */ /* 0x000fe20000300000 */
.L_x_15:
[----:B------:R-:W3:Y:S01]  /*12a0*/  S2UR UR5, SR_CgaCtaId ;  /* 0x00000000000579c3 */ /* 0x000ee20000008800 */
[----:B------:R-:W-:Y:S01]  /*12b0*/  UMOV UR4, 0x400 ;  /* 0x0000040000047882 */ /* 0x000fe20000000000 */
[----:B------:R-:W-:Y:S02]  /*12c0*/  IMAD.U32 R0, RZ, RZ, UR38 ;  /* 0x00000026ff007e24 */ /* 0x000fe4000f8e00ff */
[----:B------:R-:W-:-:S03]  /*12d0*/  IMAD.U32 R3, RZ, RZ, UR39 ;  /* 0x00000027ff037e24 */ /* 0x000fc6000f8e00ff */
[----:B------:R-:W-:Y:S01]  /*12e0*/  SHF.L.U32 R0, R0, 0x1f, RZ ;  /* 0x0000001f00007819 */ /* 0x000fe200000006ff */
[----:B---3--:R-:W-:-:S06]  /*12f0*/  ULEA UR4, UR5, UR4, 0x18 ;  /* 0x0000000405047291 */ /* 0x008fcc000f8ec03f */
[----:B------:R-:W-:-:S04]  /*1300*/  IMAD.U32 R6, RZ, RZ, UR4 ;  /* 0x00000004ff067e24 */ /* 0x000fc8000f8e00ff */
[----:B------:R-:W-:-:S04]  /*1310*/  IMAD R3, R3, 0x8, R6 ;  /* 0x0000000803037824 */ /* 0x000fc800078e0206 */
[----:B------:R3:W4:Y:S01]  /*1320*/  SYNCS.PHASECHK.TRANS64.TRYWAIT P1, [R3+URZ], R0 ;  /* 0x00000000030075a7 */ /* 0x000722000802017f */
[----:B------:R-:W-:Y:S05]  /*1330*/  @!P0 BRA `(.L_x_16) ;  /* 0x0000000000048947 */ /* 0x000fea0003800000 */
[----:B------:R-:W-:Y:S01]  /*1340*/  BPT.TRAP 0x1 ;  /* 0x000000040000795c */ /* 0x000fe20000300000 */
.L_x_16:
[----:B----4-:R-:W-:Y:S05]  /*1350*/  @P1 BRA `(.L_x_17) ;  /* 0x0000000000081947 */ /* 0x010fea0003800000 */
[----:B------:R-:W4:Y:S02]  /*1360*/  SYNCS.PHASECHK.TRANS64.TRYWAIT P1, [R3+URZ], R0 ;  /* 0x00000000030075a7 */ /* 0x000f24000802017f */
[----:B----4-:R-:W-:Y:S05]  /*1370*/  @!P1 BRA `(.L_x_18) ;  /* 0x0000008c00cc9947 */ /* 0x010fea0003800000 */
.L_x_17:
[----:B------:R-:W-:-:S04]  /*1380*/  UISETP.LT.AND UP0, UPT, UR40, 0x1, UPT ;  /* 0x000000012800788c */ /* 0x000fc8000bf01270 */
[----:B------:R-:W-:-:S06]  /*1390*/  USEL UR4, UR40, 0x1, UP0 ;  /* 0x0000000128047887 */ /* 0x000fcc0008000000 */
[----:B---34-:R-:W-:Y:S01]  /*13a0*/  IMAD.U32 R0, RZ, RZ, UR4 ;  /* 0x00000004ff007e24 */ /* 0x018fe2000f8e00ff */
[----:B------:R-:W-:Y:S05]  /*13b0*/  WARPSYNC.ALL ;  /* 0x0000000000007948 */ /* 0x000fea0003800000 */
[----:B------:R-:W-:-:S04]  /*13c0*/  IADD3 R0, -R0, UR40, RZ ;  /* 0x0000002800007c10 */ /* 0x000fc8000fffe1ff */
[----:B------:R-:W-:Y:S02]  /*13d0*/  ISETP.GE.AND P1, PT, R0, 0x1, PT ;  /* 0x000000010000780c */ /* 0x000fe40003f26270 */
[----:B------:R-:W-:Y:S01]  /*13e0*/  R2UR UR4, R6 ;  /* 0x00000000060472ca */ /* 0x000fe200000e0000 */
[----:B------:R-:W-:Y:S01]  /*13f0*/  UIMAD UR5, UR39, 0x300, UR41 ;  /* 0x00000300270578a4 */ /* 0x000fe2000f8e0229 */
[----:B------:R-:W-:Y:S01]  /*1400*/  WARPGROUP.ARRIVE ;  /* 0x00000000000079c5 */ /* 0x000fe20000000000 */
[----:B------:R-:W-:Y:S01]  /*1410*/  UMOV UR9, 0x80000020 ;  /* 0x8000002000097882 */ /* 0x000fe20000000000 */
[----:B------:R-:W-:-:S04]  /*1420*/  UMOV UR11, 0x80000020 ;  /* 0x80000020000b7882 */ /* 0x000fc80000000000 */
[----:B------:R-:W-:-:S05]  /*1430*/  UMOV UR8, UR5 ;  /* 0x0000000500087c82 */ /* 0x000fca0008000000 */
[----:B------:R-:W-:-:S04]  /*1440*/  UIADD3 UR4, UR4, 0x21180, URZ ;  /* 0x0002118004047890 */ /* 0x000fc8000fffe03f */
[----:B------:R-:W-:-:S04]  /*1450*/  USHF.R.U32.HI UR4, URZ, 0x4, UR4 ;  /* 0x000000043f047899 */ /* 0x000fc80008011604 */
[----:B------:R-:W-:-:S04]  /*1460*/  ULOP3.LUT UR4, UR4, 0x3fff, URZ, 0xc0, !UPT ;  /* 0x00003fff04047892 */ /* 0x000fc8000f8ec03f */
[----:B------:R-:W-:-:S04]  /*1470*/  ULOP3.LUT UR4, UR4, 0x10000, URZ, 0xfc, !UPT ;  /* 0x0001000004047892 */ /* 0x000fc8000f8efc3f */
[----:B------:R-:W-:-:S07]  /*1480*/  ULEA UR6, UR39, UR4, 0x9 ;  /* 0x0000000427067291 */ /* 0x000fce000f8e483f */
[----:B------:R-:W-:Y:S02]  /*1490*/  UMOV UR10, UR6 ;  /* 0x00000006000a7c82 */ /* 0x000fe40008000000 */
[----:B------:R-:W-:Y:S01]  /*14a0*/  IGMMA.64x128x32.S8.S8 R88, gdesc[UR8], RZ, !UPT, gsb0 ;  /* 0x03600000085879f1 */ /* 0x000fe2000c0410ff */
[----:B------:R-:W-:Y:S01]  /*14b0*/  UIADD3 UR8, UR5, 0x200, URZ ;  /* 0x0000020005087890 */ /* 0x000fe2000fffe03f */
[----:B------:R-:W-:Y:S01]  /*14c0*/  UMOV UR9, 0x80000020 ;  /* 0x8000002000097882 */ /* 0x000fe20000000000 */
[----:B------:R-:W-:Y:S02]  /*14d0*/  WARPGROUP.DEPBAR.LE gsb0, 0x0 ;  /* 0x00008000000079c5 */ /* 0x000fe40000010000 */
[----:B------:R-:W-:-:S06]  /*14e0*/  WARPGROUP.ARRIVE ;  /* 0x00000000000079c5 */ /* 0x000fcc0000000000 */
[----:B------:R-:W-:Y:S01]  /*14f0*/  IGMMA.64x128x32.S8.S8 R24, gdesc[UR8], RZ, !UPT, gsb0 ;  /* 0x03600000081879f1 */ /* 0x000fe2000c0410ff */
[----:B------:R-:W-:Y:S02]  /*1500*/  UIADD3 UR8, UR5, 0x2, URZ ;  /* 0x0000000205087890 */ /* 0x000fe4000fffe03f */
[----:B------:R-:W-:Y:S01]  /*1510*/  UIADD3 UR10, UR6, 0x2, URZ ;  /* 0x00000002060a7890 */ /* 0x000fe2000fffe03f */
[----:B------:R-:W-:Y:S01]  /*1520*/  UMOV UR9, 0x80000020 ;  /* 0x8000002000097882 */ /* 0x000fe20000000000 */
[----:B------:R-:W-:Y:S01]  /*1530*/  UMOV UR11, 0x80000020 ;  /* 0x80000020000b7882 */ /* 0x000fe20000000000 */
[----:B------:R-:W-:Y:S02]  /*1540*/  WARPGROUP.DEPBAR.LE gsb0, 0x0 ;  /* 0x00008000000079c5 */ /* 0x000fe40000010000 */
[----:B------:R-:W-:-:S06]  /*1550*/  WARPGROUP.ARRIVE ;  /* 0x00000000000079c5 */ /* 0x000fcc0000000000 */
[----:B------:R-:W-:Y:S01]  /*1560*/  IGMMA.64x128x32.S8.S8 R88, gdesc[UR8], R88, gsb0 ;  /* 0x03600000085879f1 */ /* 0x000fe20008041058 */
[----:B------:R-:W-:Y:S01]  /*1570*/  UIADD3 UR8, UR5, 0x202, URZ ;  /* 0x0000020205087890 */ /* 0x000fe2000fffe03f */
[----:B------:R-:W-:Y:S01]  /*1580*/  UMOV UR9, 0x80000020 ;  /* 0x8000002000097882 */ /* 0x000fe20000000000 */
[----:B------:R-:W-:Y:S02]  /*1590*/  WARPGROUP.DEPBAR.LE gsb0, 0x0 ;  /* 0x00008000000079c5 */ /* 0x000fe40000010000 */
[----:B------:R-:W-:-:S06]  /*15a0*/  WARPGROUP.ARRIVE ;  /* 0x00000000000079c5 */ /* 0x000fcc0000000000 */
[----:B------:R-:W-:Y:S03]  /*15b0*/  IGMMA.64x128x32.S8.S8 R24, gdesc[UR8], R24, gsb0 ;  /* 0x03600000081879f1 */ /* 0x000fe60008041018 */
[----:B------:R-:W-:Y:S02]  /*15c0*/  WARPGROUP.DEPBAR.LE gsb0, 0x0 ;  /* 0x00008000000079c5 */ /* 0x000fe40000010000 */
[----:B------:R-:W-:Y:S05]  /*15d0*/  @!P1 BRA `(.L_x_19) ;  /* 0x0000000400109947 */ /* 0x000fea0003800000 */
[----:B------:R-:W-:Y:S02]  /*15e0*/  UIADD3 UR5, UR39, 0x1, URZ ;  /* 0x0000000127057890 */ /* 0x000fe4000fffe03f */
[----:B------:R-:W-:Y:S02]  /*15f0*/  IMAD.U32 R3, RZ, RZ, UR39 ;  /* 0x00000027ff037e24 */ /* 0x000fe4000f8e00ff */
[----:B------:R-:W-:-:S04]  /*1600*/  UISETP.NE.AND UP0, UPT, UR5, 0xb, UPT ;  /* 0x0000000b0500788c */ /* 0x000fc8000bf05270 */
[----:B------:R-:W-:Y:S02]  /*1610*/  USEL UR6, URZ, 0x1, UP0 ;  /* 0x000000013f067887 */ /* 0x000fe40008000000 */
[----:B------:R-:W-:Y:S02]  /*1620*/  USEL UR5, UR5, URZ, UP0 ;  /* 0x0000003f05057287 */ /* 0x000fe40008000000 */
[----:B------:R-:W-:-:S06]  /*1630*/  ULOP3.LUT UR6, UR38, UR6, URZ, 0x3c, !UPT ;  /* 0x0000000626067292 */ /* 0x000fcc000f8e3c3f */
[----:B------:R-:W-:-:S07]  /*1640*/  IMAD.U32 R7, RZ, RZ, UR6 ;  /* 0x00000006ff077e24 */ /* 0x000fce000f8e00ff */
.L_x_26:
[----:B------:R-:W-:Y:S05]  /*1650*/  @!P0 BRA `(.L_x_20) ;  /* 0x0000000000048947 */ /* 0x000fea0003800000 */
[----:B------:R-:W-:Y:S01]  /*1660*/  BPT.TRAP 0x1 ;  /* 0x000000040000795c */ /* 0x000fe20000300000 */
.L_x_20:
[----:B------:R-:W3:Y:S01]  /*1670*/  S2UR UR7, SR_CgaCtaId ;  /* 0x00000000000779c3 */ /* 0x000ee20000008800 */
[----:B------:R-:W-:Y:S01]  /*1680*/  UMOV UR6, 0x400 ;  /* 0x0000040000067882 */ /* 0x000fe20000000000 */
[----:B01----:R-:W-:Y:S01]  /*1690*/  IMAD.U32 R5, RZ, RZ, UR5 ;  /* 0x00000005ff057e24 */ /* 0x003fe2000f8e00ff */
[----:B------:R-:W-:Y:S01]  /*16a0*/  SHF.L.U32 R4, R7, 0x1f, RZ ;  /* 0x0000001f07047819 */ /* 0x000fe200000006ff */
[----:B---3--:R-:W-:-:S06]  /*16b0*/  ULEA UR6, UR7, UR6, 0x18 ;  /* 0x0000000607067291 */ /* 0x008fcc000f8ec03f */
[----:B------:R-:W-:-:S04]  /*16c0*/  IMAD.U32 R6, RZ, RZ, UR6 ;  /* 0x00000006ff067e24 */ /* 0x000fc8000f8e00ff */
[----:B------:R-:W-:-:S04]  /*16d0*/  IMAD R5, R5, 0x8, R6 ;  /* 0x0000000805057824 */ /* 0x000fc800078e0206 */
[----:B------:R0:W1:Y:S01]  /*16e0*/  SYNCS.PHASECHK.TRANS64.TRYWAIT P1, [R5+URZ], R4 ;  /* 0x00000004050075a7 */ /* 0x000062000802017f */
[----:B------:R-:W-:Y:S05]  /*16f0*/  @!P0 BRA `(.L_x_21) ;  /* 0x0000000000048947 */ /* 0x000fea0003800000 */
[----:B------:R-:W-:Y:S01]  /*1700*/  BPT.TRAP 0x1 ;  /* 0x000000040000795c */ /* 0x000fe20000300000 */
.L_x_21:
[----:B-1----:R-:W-:Y:S05]  /*1710*/  @P1 BRA `(.L_x_22) ;  /* 0x0000000000081947 */ /* 0x002fea0003800000 */
[----:B------:R-:W1:Y:S02]  /*1720*/  SYNCS.PHASECHK.TRANS64.TRYWAIT P1, [R5+URZ], R4 ;  /* 0x00000004050075a7 */ /* 0x000e64000802017f */
[----:B-1----:R-:W-:Y:S05]  /*1730*/  @!P1 BRA `(.L_x_23) ;  /* 0x0000008800f09947 */ /* 0x002fea0003800000 */
.L_x_22:
[----:B------:R-:W-:Y:S01]  /*1740*/  UIMAD UR6, UR5, 0x300, UR41 ;  /* 0x00000300050678a4 */ /* 0x000fe2000f8e0229 */
[----:B------:R-:W-:Y:S01]  /*1750*/  WARPGROUP.ARRIVE ;  /* 0x00000000000079c5 */ /* 0x000fe20000000000 */
[----:B------:R-:W-:Y:S01]  /*1760*/  ULEA UR7, UR5, UR4, 0x9 ;  /* 0x0000000405077291 */ /* 0x000fe2000f8e483f */
[----:B------:R-:W-:Y:S01]  /*1770*/  UMOV UR9, 0x80000020 ;  /* 0x8000002000097882 */ /* 0x000fe20000000000 */
[----:B------:R-:W-:-:S03]  /*1780*/  UMOV UR11, 0x80000020 ;  /* 0x80000020000b7882 */ /* 0x000fc60000000000 */
[----:B------:R-:W-:Y:S02]  /*1790*/  UMOV UR8, UR6 ;  /* 0x0000000600087c82 */ /* 0x000fe40008000000 */
[----:B------:R-:W-:Y:S02]  /*17a0*/  UMOV UR10, UR7 ;  /* 0x00000007000a7c82 */ /* 0x000fe40008000000 */
[----:B------:R-:W-:Y:S01]  /*17b0*/  IGMMA.64x128x32.S8.S8 R88, gdesc[UR8], R88, gsb0 ;  /* 0x03600000085879f1 */ /* 0x000fe20008041058 */
[----:B------:R-:W-:Y:S01]  /*17c0*/  UIADD3 UR8, UR6, 0x200, URZ ;  /* 0x0000020006087890 */ /* 0x000fe2000fffe03f */
[----:B------:R-:W-:Y:S01]  /*17d0*/  UMOV UR9, 0x80000020 ;  /* 0x8000002000097882 */ /* 0x000fe20000000000 */
[----:B------:R-:W-:Y:S02]  /*17e0*/  WARPGROUP.DEPBAR.LE gsb0, 0x0 ;  /* 0x00008000000079c5 */ /* 0x000fe40000010000 */
[----:B------:R-:W-:-:S06]  /*17f0*/  WARPGROUP.ARRIVE ;  /* 0x00000000000079c5 */ /* 0x000fcc0000000000 */
[----:B------:R-:W-:Y:S01]  /*1800*/  IGMMA.64x128x32.S8.S8 R24, gdesc[UR8], R24, gsb0 ;  /* 0x03600000081879f1 */ /* 0x000fe20008041018 */
        /* <DEDUP_REMOVED lines=14> */
[----:B------:R-:W-:Y:S01]  /*18f0*/  BPT.TRAP 0x1 ;  /* 0x000000040000795c */ /* 0x000fe20000300000 */
.L_x_24:
[----:B01----:R-:W-:Y:S01]  /*1900*/  IMAD R4, R3, 0x8, R6 ;  /* 0x0000000803047824 */ /* 0x003fe200078e0206 */
[----:B------:R-:W-:-:S03]  /*1910*/  ISETP.GT.U32.AND P1, PT, R19, 0x1, PT ;  /* 0x000000011300780c */ /* 0x000fc60003f24070 */
[----:B------:R-:W-:-:S05]  /*1920*/  VIADD R4, R4, 0x58 ;  /* 0x0000005804047836 */ /* 0x000fca0000000000 */
[----:B------:R-:W-:-:S04]  /*1930*/  PRMT R4, RZ, 0x654, R4 ;  /* 0x00000654ff047816 */ /* 0x000fc80000000004 */
[----:B------:R0:W-:Y:S01]  /*1940*/  SYNCS.ARRIVE.TRANS64.RED.A1T0 RZ, [R4+URZ], RZ ;  /* 0x000000ff04ff79a7 */ /* 0x0001e2000810043f */
[----:B------:R-:W-:Y:S05]  /*1950*/  @P1 BRA `(.L_x_25) ;  /* 0x0000000000041947 */ /* 0x000fea0003800000 */
[----:B------:R-:W-:Y:S01]  /*1960*/  BPT.TRAP 0x1 ;  /* 0x000000040000795c */ /* 0x000fe20000300000 */
.L_x_25:
[----:B------:R-:W-:Y:S01]  /*1970*/  UIADD3 UR5, UR5, 0x1, URZ ;  /* 0x0000000105057890 */ /* 0x000fe2000fffe03f */
[C---:B------:R-:W-:Y:S01]  /*1980*/  ISETP.GT.AND P2, PT, R0.reuse, 0x1, PT ;  /* 0x000000010000780c */ /* 0x040fe20003f44270 */
[----:B------:R-:W-:Y:S02]  /*1990*/  VIADD R3, R3, 0x1 ;  /* 0x0000000103037836 */ /* 0x000fe40000000000 */
[----:B------:R-:W-:Y:S01]  /*19a0*/  UISETP.NE.AND UP0, UPT, UR5, 0xb, UPT ;  /* 0x0000000b0500788c */ /* 0x000fe2000bf05270 */
[----:B------:R-:W-:Y:S02]  /*19b0*/  VIADD R0, R0, 0xffffffff ;  /* 0xffffffff00007836 */ /* 0x000fe40000000000 */
[C---:B------:R-:W-:Y:S01]  /*19c0*/  ISETP.NE.AND P1, PT, R3.reuse, 0xb, PT ;  /* 0x0000000b0300780c */ /* 0x040fe20003f25270 */
[----:B------:R-:W-:Y:S02]  /*19d0*/  USEL UR6, URZ, 0x1, UP0 ;  /* 0x000000013f067887 */ /* 0x000fe40008000000 */
[----:B------:R-:W-:Y:S01]  /*19e0*/  USEL UR5, UR5, URZ, UP0 ;  /* 0x0000003f05057287 */ /* 0x000fe20008000000 */
[----:B------:R-:W-:-:S03]  /*19f0*/  SEL R3, R3, RZ, P1 ;  /* 0x000000ff03037207 */ /* 0x000fc60000800000 */
[----:B------:R-:W-:Y:S01]  /*1a00*/  LOP3.LUT R7, R7, UR6, RZ, 0x3c, !PT ;  /* 0x0000000607077c12 */ /* 0x000fe2000f8e3cff */
[----:B------:R-:W-:Y:S07]  /*1a10*/  @P2 BRA `(.L_x_26) ;  /* 0xfffffffc000c2947 */ /* 0x000fee000383ffff */
.L_x_19:
[----:B------:R-:W3:Y:S02]  /*1a20*/  LDC R0, c[0x0][0x28c] ;  /* 0x0000a300ff007b82 */ /* 0x000ee40000000800 */
[----:B---3--:R-:W-:-:S13]  /*1a30*/  ISETP.GE.AND P1, PT, R0, 0x1, PT ;  /* 0x000000010000780c */ /* 0x008fda0003f26270 */
[----:B------:R-:W-:Y:S05]  /*1a40*/  @!P1 BRA `(.L_x_27) ;  /* 0x0000000000409947 */ /* 0x000fea0003800000 */
[----:B------:R-:W-:Y:S05]  /*1a50*/  @!P0 BRA `(.L_x_28) ;  /* 0x0000000000048947 */ /* 0x000fea0003800000 */
[----:B------:R-:W-:Y:S01]  /*1a60*/  BPT.TRAP 0x1 ;  /* 0x000000040000795c */ /* 0x000fe20000300000 */
.L_x_28:
[----:B------:R-:W-:Y:S01]  /*1a70*/  UISETP.LT.AND UP0, UPT, UR40, 0x1, UPT ;  /* 0x000000012800788c */ /* 0x000fe2000bf01270 */
[----:B------:R-:W-:-:S03]  /*1a80*/  ISETP.GT.U32.AND P0, PT, R19, 0x1, PT ;  /* 0x000000011300780c */ /* 0x000fc60003f04070 */
[----:B------:R-:W-:-:S04]  /*1a90*/  USEL UR6, UR40, 0x1, UP0 ;  /* 0x0000000128067887 */ /* 0x000fc80008000000 */
[----:B------:R-:W-:-:S04]  /*1aa0*/  UIADD3 UR6, UR39, UR40, -UR6 ;  /* 0x0000002827067290 */ /* 0x000fc8000fffe806 */
[----:B------:R-:W-:-:S04]  /*1ab0*/  UIMAD.WIDE.U32 UR4, UR6, -0x45d1745d, URZ ;  /* 0xba2e8ba3060478a5 */ /* 0x000fc8000f8e003f */
[----:B------:R-:W-:-:S04]  /*1ac0*/  USHF.R.U32.HI UR4, URZ, 0x3, UR5 ;  /* 0x000000033f047899 */ /* 0x000fc80008011605 */
[----:B------:R-:W-:-:S06]  /*1ad0*/  UIMAD UR6, UR4, -0xb, UR6 ;  /* 0xfffffff5040678a4 */ /* 0x000fcc000f8e0206 */
[----:B------:R-:W-:-:S04]  /*1ae0*/  IMAD.U32 R3, RZ, RZ, UR6 ;  /* 0x00000006ff037e24 */ /* 0x000fc8000f8e00ff */
[----:B------:R-:W-:-:S04]  /*1af0*/  IMAD R0, R3, 0x8, R6 ;  /* 0x0000000803007824 */ /* 0x000fc800078e0206 */
[----:B------:R-:W-:-:S05]  /*1b00*/  VIADD R0, R0, 0x58 ;  /* 0x0000005800007836 */ /* 0x000fca0000000000 */
[----:B------:R-:W-:-:S04]  /*1b10*/  PRMT R0, RZ, 0x654, R0 ;  /* 0x00000654ff007816 */ /* 0x000fc80000000000 */
[----:B------:R3:W-:Y:S01]  /*1b20*/  SYNCS.ARRIVE.TRANS64.RED.A1T0 RZ, [R0+URZ], RZ ;  /* 0x000000ff00ff79a7 */ /* 0x0007e2000810043f */
[----:B------:R-:W-:Y:S05]  /*1b30*/  @P0 BRA `(.L_x_27) ;  /* 0x0000000000040947 */ /* 0x000fea0003800000 */
[----:B------:R-:W-:Y:S01]  /*1b40*/  BPT.TRAP 0x1 ;  /* 0x000000040000795c */ /* 0x000fe20000300000 */
.L_x_27:
[----:B------:R-:W4:Y:S01]  /*1b50*/  LDC R6, c[0x0][0x288] ;  /* 0x0000a200ff067b82 */ /* 0x000f220000000800 */
[--C-:B---3--:R-:W-:Y:S01]  /*1b60*/  SHF.R.U32.HI R0, RZ, 0x2, R18.reuse ;  /* 0x00000002ff007819 */ /* 0x108fe20000011612 */
[----:B------:R-:W-:Y:S01]  /*1b70*/  IMAD.SHL.U32 R9, R152, 0x80, RZ ;  /* 0x0000008098097824 */ /* 0x000fe200078e00ff */
[C---:B01----:R-:W-:Y:S01]  /*1b80*/  LOP3.LUT R4, R18.reuse, 0x60, RZ, 0xc0, !PT ;  /* 0x0000006012047812 */ /* 0x043fe200078ec0ff */
[----:B------:R-:W-:Y:S01]  /*1b90*/  UIADD3 UR39, UR40, UR39, URZ ;  /* 0x0000002728277290 */ /* 0x000fe2000fffe03f */
[----:B------:R-:W-:Y:S01]  /*1ba0*/  SHF.R.U32.HI R5, RZ, 0x7, R18 ;  /* 0x00000007ff057819 */ /* 0x000fe20000011612 */
[----:B------:R-:W-:Y:S01]  /*1bb0*/  IMAD.SHL.U32 R14, R18, 0x2, RZ ;  /* 0x00000002120e7824 */ /* 0x000fe200078e00ff */
[----:B------:R-:W-:Y:S01]  /*1bc0*/  LOP3.LUT R3, R0, 0x7, RZ, 0xc0, !PT ;  /* 0x0000000700037812 */ /* 0x000fe200078ec0ff */
[----:B------:R-:W-:Y:S01]  /*1bd0*/  UISETP.GT.U32.AND UP0, UPT, UR39, 0xa, UPT ;  /* 0x0000000a2700788c */ /* 0x000fe2000bf04070 */
[----:B------:R-:W-:Y:S01]  /*1be0*/  SHF.R.U32.HI R4, RZ, 0x1, R4 ;  /* 0x00000001ff047819 */ /* 0x000fe20000011604 */
[----:B------:R-:W-:Y:S01]  /*1bf0*/  ULDC UR7, c[0x0][0x284] ;  /* 0x0000a10000077ab9 */ /* 0x000fe20000000800 */
[----:B------:R-:W-:Y:S01]  /*1c00*/  LOP3.LUT R0, R5, 0x1, RZ, 0xc0, !PT ;  /* 0x0000000105007812 */ /* 0x000fe200078ec0ff */
[----:B------:R-:W-:Y:S01]  /*1c10*/  UISETP.LT.U32.AND UP0, UPT, UR40, 0xb, UP0 ;  /* 0x0000000b2800788c */ /* 0x000fe20008701070 */
[----:B------:R-:W-:Y:S01]  /*1c20*/  IADD3 R5, RZ, -R4, -R3 ;  /* 0x80000004ff057210 */ /* 0x000fe20007ffe803 */
[----:B------:R-:W-:Y:S01]  /*1c30*/  UISETP.GE.U32.AND UP1, UPT, UR40, 0xb, UPT ;  /* 0x0000000b2800788c */ /* 0x000fe2000bf26070 */
[----:B------:R-:W-:Y:S01]  /*1c40*/  SHF.R.S32.HI R160, RZ, 0x1f, R22 ;  /* 0x0000001fffa07819 */ /* 0x000fe20000011416 */
[C---:B------:R-:W-:Y:S01]  /*1c50*/  IMAD.SHL.U32 R8, R0.reuse, 0x40, RZ ;  /* 0x0000004000087824 */ /* 0x040fe200078e00ff */
[C---:B------:R-:W-:Y:S01]  /*1c60*/  LOP3.LUT R14, R9.reuse, 0x6, R14, 0xf8, !PT ;  /* 0x00000006090e7812 */ /* 0x040fe200078ef80e */
[----:B------:R-:W-:Y:S01]  /*1c70*/  IMAD R5, R0, -0x40, R5 ;  /* 0xffffffc000057824 */ /* 0x000fe200078e0205 */
[----:B------:R-:W-:Y:S01]  /*1c80*/  LOP3.LUT R0, R18, 0x3, RZ, 0xc0, !PT ;  /* 0x0000000312007812 */ /* 0x000fe200078ec0ff */
[----:B------:R-:W-:Y:S01]  /*1c90*/  ULDC.64 UR8, c[0x0][0x5d0] ;  /* 0x0001740000087ab9 */ /* 0x000fe20000000a00 */
[----:B------:R-:W-:Y:S01]  /*1ca0*/  LOP3.LUT R3, R8, 0x40, R3, 0xe2, !PT ;  /* 0x0000004008037812 */ /* 0x000fe200078ee203 */
[----:B------:R-:W-:Y:S01]  /*1cb0*/  UIMAD.WIDE.U32 UR4, UR39, -0x45d1745d, URZ ;  /* 0xba2e8ba3270478a5 */ /* 0x000fe2000f8e003f */
[----:B------:R-:W-:Y:S01]  /*1cc0*/  SHF.R.S32.HI R15, RZ, 0x1f, R14 ;  /* 0x0000001fff0f7819 */ /* 0x000fe2000001140e */
[----:B----4-:R-:W-:Y:S01]  /*1cd0*/  IMAD R152, R0, -0x2, R6 ;  /* 0xfffffffe00987824 */ /* 0x010fe200078e0206 */
[----:B------:R-:W-:Y:S01]  /*1ce0*/  ISETP.GE.AND P0, PT, R9, R6, PT ;  /* 0x000000060900720c */ /* 0x000fe20003f06270 */
[----:B------:R-:W-:Y:S01]  /*1cf0*/  IMAD R0, R23, 0xc0, RZ ;  /* 0x000000c017007824 */ /* 0x000fe200078e02ff */
[----:B------:R-:W-:Y:S01]  /*1d00*/  LOP3.LUT R4, R3, R4, RZ, 0xfc, !PT ;  /* 0x0000000403047212 */ /* 0x000fe200078efcff */
[----:B------:R-:W-:Y:S01]  /*1d10*/  USEL UR6, URZ, 0x1, !UP0 ;  /* 0x000000013f067887 */ /* 0x000fe2000c000000 */
[----:B------:R-:W-:Y:S01]  /*1d20*/  IMAD R3, R160, UR8, RZ ;  /* 0x00000008a0037c24 */ /* 0x000fe2000f8e02ff */
[----:B------:R-:W-:Y:S01]  /*1d30*/  USHF.R.U32.HI UR4, URZ, 0x3, UR5 ;  /* 0x000000033f047899 */ /* 0x000fe20008011605 */
[----:B------:R-:W-:Y:S01]  /*1d40*/  ISETP.GE.OR P0, PT, R0, UR7, P0 ;  /* 0x0000000700007c0c */ /* 0x000fe20008706670 */
[----:B------:R-:W-:Y:S01]  /*1d50*/  ULOP3.LUT UR38, UR38, UR6, URZ, 0x3c, !UPT ;  /* 0x0000000626267292 */ /* 0x000fe2000f8e3c3f */
[----:B------:R-:W-:Y:S01]  /*1d60*/  IMAD R11, R22, UR9, R3 ;  /* 0x00000009160b7c24 */ /* 0x000fe2000f8e0203 */
[----:B------:R-:W-:Y:S01]  /*1d70*/  IADD3 R3, -R0, UR7, R5 ;  /* 0x0000000700037c10 */ /* 0x000fe2000fffe105 */
[----:B------:R-:W-:Y:S01]  /*1d80*/  IMAD.WIDE.U32 R6, R22, UR8, R14 ;  /* 0x0000000816067c25 */ /* 0x000fe2000f8e000e */
[----:B------:R-:W-:-:S02]  /*1d90*/  UIMAD UR39, UR4, -0xb, UR39 ;  /* 0xfffffff5042778a4 */ /* 0x000fc4000f8e0227 */
[----:B------:R-:W-:Y:S01]  /*1da0*/  @UP1 ULOP3.LUT UR38, UR38, 0x1, UR4, 0x78, !UPT ;  /* 0x0000000126261892 */ /* 0x000fe2000f8e7804 */
[----:B------:R-:W-:Y:S02]  /*1db0*/  IMAD.MOV.U32 R5, RZ, RZ, RZ ;  /* 0x000000ffff057224 */ /* 0x000fe400078e00ff */
[----:B------:R-:W-:Y:S02]  /*1dc0*/  IMAD.IADD R7, R7, 0x1, R11 ;  /* 0x0000000107077824 */ /* 0x000fe400078e020b */
[----:B------:R-:W-:-:S04]  /*1dd0*/  IMAD.WIDE R4, R23, 0xc0, R4 ;  /* 0x000000c017047825 */ /* 0x000fc800078e0204 */
[----:B------:R-:W-:Y:S02]  /*1de0*/  IMAD.IADD R152, R152, 0x1, -R9 ;  /* 0x0000000198987824 */ /* 0x000fe400078e0a09 */
[----:B------:R-:W-:Y:S01]  /*1df0*/  IMAD.MOV.U32 R0, RZ, RZ, -0x1 ;  /* 0xffffffffff007424 */ /* 0x000fe200078e00ff */
[----:B------:R-:W-:Y:S06]  /*1e00*/  @P0 BRA `(.L_x_29) ;  /* 0x0000006000f40947 */ /* 0x000fec0003800000 */
[----:B------:R-:W0:Y:S01]  /*1e10*/  LDC.64 R20, c[0x0][0x5c8] ;  /* 0x00017200ff147b82 */ /* 0x000e220000000a00 */
[----:B------:R-:W-:Y:S01]  /*1e20*/  ULDC.64 UR4, c[0x0][0x5c0] ;  /* 0x0001700000047ab9 */ /* 0x000fe20000000a00 */
[----:B------:R-:W-:Y:S01]  /*1e30*/  BSSY B0, `(.L_x_29) ;  /* 0x000063a000007945 */ /* 0x000fe20003800000 */
[-C--:B0-----:R-:W-:Y:S01]  /*1e40*/  IMAD R8, R5, R20.reuse, RZ ;  /* 0x0000001405087224 */ /* 0x081fe200078e02ff */
[----:B------:R-:W-:Y:S01]  /*1e50*/  SHF.L.U64.HI R13, R20, 0x3, R21 ;  /* 0x00000003140d7819 */ /* 0x000fe20000010215 */
[----:B------:R-:W-:-:S04]  /*1e60*/  IMAD.WIDE.U32 R6, R4, R20, R6 ;  /* 0x0000001404067225 */ /* 0x000fc800078e0006 */
[----:B------:R-:W-:Y:S01]  /*1e70*/  IMAD R9, R4, R21, R8 ;  /* 0x0000001504097224 */ /* 0x000fe200078e0208 */
[----:B------:R-:W-:Y:S01]  /*1e80*/  IADD3 R158, P0, R6, UR4, RZ ;  /* 0x00000004069e7c10 */ /* 0x000fe2000ff1e0ff */
[C---:B------:R-:W-:Y:S02]  /*1e90*/  IMAD.SHL.U32 R11, R20.reuse, 0x8, RZ ;  /* 0x00000008140b7824 */ /* 0x040fe400078e00ff */
[----:B------:R-:W-:Y:S01]  /*1ea0*/  IMAD.IADD R9, R7, 0x1, R9 ;  /* 0x0000000107097824 */ /* 0x000fe200078e0209 */
[-C--:B------:R-:W-:Y:S02]  /*1eb0*/  LEA R6, P2, R20, R158.reuse, 0x7 ;  /* 0x0000009e14067211 */ /* 0x080fe400078438ff */
[----:B------:R-:W-:Y:S02]  /*1ec0*/  IADD3 R8, P1, R11, R158, RZ ;  /* 0x0000009e0b087210 */ /* 0x000fe40007f3e0ff */
[----:B------:R-:W-:Y:S02]  /*1ed0*/  IADD3.X R159, R9, UR5, RZ, P0, !PT ;  /* 0x00000005099f7c10 */ /* 0x000fe400087fe4ff */
[----:B-----5:R-:W-:-:S02]  /*1ee0*/  ISETP.NE.AND P0, PT, R154, RZ, PT ;  /* 0x000000ff9a00720c */ /* 0x020fc40003f05270 */
[----:B------:R-:W-:Y:S01]  /*1ef0*/  LEA.HI.X R7, R20, R159, R21, 0x7, P2 ;  /* 0x0000009f14077211 */ /* 0x000fe200010f3c15 */
[----:B------:R-:W-:Y:S01]  /*1f00*/  IMAD.X R9, R13, 0x1, R159, P1 ;  /* 0x000000010d097824 */ /* 0x000fe200008e069f */
[----:B------:R-:W-:-:S05]  /*1f10*/  IADD3 R10, P2, R11, R6, RZ ;  /* 0x000000060b0a7210 */ /* 0x000fca0007f5e0ff */
[----:B------:R-:W-:-:S04]  /*1f20*/  IMAD.X R11, R13, 0x1, R7, P2 ;  /* 0x000000010d0b7824 */ /* 0x000fc800010e0607 */
[----:B------:R-:W-:Y:S05]  /*1f30*/  @!P0 BRA `(.L_x_30) ;  /* 0x0000004800948947 */ /* 0x000fea0003800000 */
[----:B------:R-:W0:Y:S01]  /*1f40*/  LDC.64 R156, c[0x0][0x5b0] ;  /* 0x00016c00ff9c7b82 */ /* 0x000e220000000a00 */
[----:B------:R-:W-:Y:S01]  /*1f50*/  ULDC.64 UR4, c[0x0][0x5b8] ;  /* 0x00016e0000047ab9 */ /* 0x000fe20000000a00 */
[----:B------:R-:W-:Y:S01]  /*1f60*/  ISETP.GE.AND P0, PT, R3, 0x1, PT ;  /* 0x000000010300780c */ /* 0x000fe20003f06270 */
[----:B------:R-:W-:Y:S01]  /*1f70*/  IMAD R21, R160, UR4, RZ ;  /* 0x00000004a0157c24 */ /* 0x000fe2000f8e02ff */
[----:B------:R-:W-:Y:S01]  /*1f80*/  BSSY B1, `(.L_x_31) ;  /* 0x0000010000017945 */ /* 0x000fe20003800000 */
[----:B------:R-:W-:Y:S01]  /*1f90*/  IMAD.WIDE.U32 R14, R22, UR4, R14 ;  /* 0x00000004160e7c25 */ /* 0x000fe2000f8e000e */
[----:B------:R-:W-:Y:S02]  /*1fa0*/  ISETP.LT.OR P3, PT, R152, 0x1, !P0 ;  /* 0x000000019800780c */ /* 0x000fe40004761670 */
[----:B------:R-:W1:Y:S01]  /*1fb0*/  LDC.64 R12, c[0x0][0x5a8] ;  /* 0x00016a00ff0c7b82 */ /* 0x000e620000000a00 */
[----:B------:R-:W-:Y:S02]  /*1fc0*/  IMAD R21, R22, UR5, R21 ;  /* 0x0000000516157c24 */ /* 0x000fe4000f8e0215 */
[----:B------:R-:W-:-:S02]  /*1fd0*/  IMAD.MOV.U32 R20, RZ, RZ, R14 ;  /* 0x000000ffff147224 */ /* 0x000fc400078e000e */
[----:B------:R-:W-:Y:S02]  /*1fe0*/  IMAD.IADD R21, R15, 0x1, R21 ;  /* 0x000000010f157824 */ /* 0x000fe400078e0215 */
[-C--:B0-----:R-:W-:Y:S01]  /*1ff0*/  IMAD R160, R5, R156.reuse, RZ ;  /* 0x0000009c05a07224 */ /* 0x081fe200078e02ff */
[----:B------:R-:W-:Y:S01]  /*2000*/  SHF.L.U64.HI R161, R156, 0x3, R157 ;  /* 0x000000039ca17819 */ /* 0x000fe2000001029d */
[----:B------:R-:W-:-:S04]  /*2010*/  IMAD.WIDE.U32 R22, R4, R156, R20 ;  /* 0x0000009c04167225 */ /* 0x000fc800078e0014 */
[----:B------:R-:W-:Y:S01]  /*2020*/  IMAD R167, R4, R157, R160 ;  /* 0x0000009d04a77224 */ /* 0x000fe200078e02a0 */
[----:B-1----:R-:W-:Y:S01]  /*2030*/  IADD3 R22, P1, R22, R12, RZ ;  /* 0x0000000c16167210 */ /* 0x002fe20007f3e0ff */
[----:B------:R-:W-:-:S03]  /*2040*/  IMAD.SHL.U32 R160, R156, 0x8, RZ ;  /* 0x000000089ca07824 */ /* 0x000fc600078e00ff */
[----:B------:R-:W-:Y:S01]  /*2050*/  IADD3.X R23, R13, R23, R167, P1, !PT ;  /* 0x000000170d177210 */ /* 0x000fe20000ffe4a7 */
[----:B------:R-:W-:Y:S08]  /*2060*/  @P3 BRA `(.L_x_32) ;  /* 0x0000000000043947 */ /* 0x000ff00003800000 */
[----:B--2---:R0:W5:Y:S02]  /*2070*/  LDG.E.U8 R155, desc[UR36][R22.64] ;  /* 0x00000024169b7981 */ /* 0x004164000c1e1100 */
.L_x_32:
[----:B------:R-:W-:Y:S05]  /*2080*/  BSYNC B1 ;  /* 0x0000000000017941 */ /* 0x000fea0003800000 */
.L_x_31:
[----:B-----5:R-:W-:Y:S01]  /*2090*/  LOP3.LUT R164, R155, 0xffff, RZ, 0xc0, !PT ;  /* 0x0000ffff9ba47812 */ /* 0x020fe200078ec0ff */
[----:B------:R-:W-:Y:S01]  /*20a0*/  IMAD.WIDE.U32 R162, R4, R156, R160 ;  /* 0x0000009c04a27225 */ /* 0x000fe200078e00a0 */
[----:B------:R-:W-:Y:S01]  /*20b0*/  ISETP.LT.OR P4, PT, R152, 0x2, !P0 ;  /* 0x000000029800780c */ /* 0x000fe20004781670 */
[----:B------:R-:W-:Y:S01]  /*20c0*/  BSSY B1, `(.L_x_33) ;  /* 0x000000e000017945 */ /* 0x000fe20003800000 */
[----:B------:R-:W-:Y:S01]  /*20d0*/  PRMT R165, R164, 0x8880, RZ ;  /* 0x00008880a4a57816 */ /* 0x000fe200000000ff */
[----:B------:R-:W-:Y:S01]  /*20e0*/  IMAD.IADD R163, R167, 0x1, R163 ;  /* 0x00000001a7a37824 */ /* 0x000fe200078e02a3 */
[----:B------:R-:W-:Y:S02]  /*20f0*/  IADD3 R162, P2, P5, R14, R12, R162 ;  /* 0x0000000c0ea27210 */ /* 0x000fe40007d5e0a2 */
[----:B------:R-:W-:Y:S01]  /*2100*/  ISETP.GE.AND P1, PT, R3, 0x9, PT ;  /* 0x000000090300780c */ /* 0x000fe20003f26270 */
[----:B------:R-:W-:Y:S01]  /*2110*/  IMAD R164, R165, R154, RZ ;  /* 0x0000009aa5a47224 */ /* 0x000fe200078e02ff */
[----:B------:R-:W-:-:S02]  /*2120*/  IADD3.X R163, R21, R13, R163, P2, P5 ;  /* 0x0000000d15a37210 */ /* 0x000fc400017ea4a3 */
[----:B------:R-:W-:Y:S01]  /*2130*/  ISETP.LT.OR P2, PT, R152, 0x1, !P1 ;  /* 0x000000019800780c */ /* 0x000fe20004f41670 */
[----:B------:R-:W-:-:S05]  /*2140*/  @!P3 IMAD R165, R88, R153, R164 ;  /* 0x0000009958a5b224 */ /* 0x000fca00078e02a4 */
[----:B------:R1:W-:Y:S01]  /*2150*/  @!P3 STG.E.U8 desc[UR36][R158.64], R165 ;  /* 0x000000a59e00b986 */ /* 0x0003e2000c101124 */
[----:B------:R-:W-:Y:S06]  /*2160*/  @P4 BRA `(.L_x_34) ;  /* 0x00000000000c4947 */ /* 0x000fec0003800000 */
[----:B--2---:R-:W1:Y:S02]  /*2170*/  LDG.E.U8 R155, desc[UR36][R22.64+0x1] ;  /* 0x00000124169b7981 */ /* 0x004e64000c1e1100 */
[----:B-1----:R-:W-:-:S05]  /*2180*/  PRMT R165, R155, 0x8880, RZ ;  /* 0x000088809ba57816 */ /* 0x002fca00000000ff */
[----:B------:R-:W-:-:S07]  /*2190*/  IMAD R164, R165, R154, RZ ;  /* 0x0000009aa5a47224 */ /* 0x000fce00078e02ff */
.L_x_34:
[----:B------:R-:W-:Y:S05]  /*21a0*/  BSYNC B1 ;  /* 0x0000000000017941 */ /* 0x000fea0003800000 */
.L_x_33:
[----:B------:R-:W-:Y:S01]  /*21b0*/  @!P4 IMAD R89, R89, R153, R164 ;  /* 0x000000995959c224 */ /* 0x000fe200078e02a4 */
[----:B------:R-:W-:Y:S04]  /*21c0*/  BSSY B1, `(.L_x_35) ;  /* 0x0000006000017945 */ /* 0x000fe80003800000 */
[----:B------:R3:W-:Y:S01]  /*21d0*/  @!P4 STG.E.U8 desc[UR36][R158.64+0x1], R89 ;  /* 0x000001599e00c986 */ /* 0x0007e2000c101124 */
[----:B------:R-:W-:Y:S05]  /*21e0*/  @P2 BRA `(.L_x_36) ;  /* 0x00000000000c2947 */ /* 0x000fea0003800000 */
[----:B--2---:R-:W3:Y:S02]  /*21f0*/  LDG.E.U8 R155, desc[UR36][R162.64] ;  /* 0x00000024a29b7981 */ /* 0x004ee4000c1e1100 */
[----:B---3--:R-:W-:-:S05]  /*2200*/  PRMT R89, R155, 0x8880, RZ ;  /* 0x000088809b597816 */ /* 0x008fca00000000ff */
[----:B------:R-:W-:-:S07]  /*2210*/  IMAD R164, R89, R154, RZ ;  /* 0x0000009a59a47224 */ /* 0x000fce00078e02ff */
.L_x_36:
[----:B------:R-:W-:Y:S05]  /*2220*/  BSYNC B1 ;  /* 0x0000000000017941 */ /* 0x000fea0003800000 */
.L_x_35:
[----:B------:R-:W-:Y:S01]  /*2230*/  ISETP.LT.OR P4, PT, R152, 0x2, !P1 ;  /* 0x000000029800780c */ /* 0x000fe20004f81670 */
[----:B---3--:R-:W-:Y:S01]  /*2240*/  @!P2 IMAD R89, R90, R153, R164 ;  /* 0x000000995a59a224 */ /* 0x008fe200078e02a4 */
[----:B------:R-:W-:Y:S01]  /*2250*/  BSSY B1, `(.L_x_37) ;  /* 0x0000009000017945 */ /* 0x000fe20003800000 */
[C---:B------:R-:W-:Y:S02]  /*2260*/  ISETP.LT.OR P3, PT, R152.reuse, 0x9, !P0 ;  /* 0x000000099800780c */ /* 0x040fe40004761670 */
[C---:B------:R-:W-:Y:S01]  /*2270*/  ISETP.LT.OR P5, PT, R152.reuse, 0xa, !P0 ;  /* 0x0000000a9800780c */ /* 0x040fe200047a1670 */
[----:B------:R3:W-:Y:S01]  /*2280*/  @!P2 STG.E.U8 desc[UR36][R8.64], R89 ;  /* 0x000000590800a986 */ /* 0x0007e2000c101124 */
[----:B------:R-:W-:-:S06]  /*2290*/  ISETP.LT.OR P2, PT, R152, 0x9, !P1 ;  /* 0x000000099800780c */ /* 0x000fcc0004f41670 */
[----:B------:R-:W-:Y:S07]  /*22a0*/  @P4 BRA `(.L_x_38) ;  /* 0x00000000000c4947 */ /* 0x000fee0003800000 */
[----:B--2---:R-:W3:Y:S02]  /*22b0*/  LDG.E.U8 R155, desc[UR36][R162.64+0x1] ;  /* 0x00000124a29b7981 */ /* 0x004ee4000c1e1100 */
[----:B---3--:R-:W-:-:S05]  /*22c0*/  PRMT R89, R155, 0x8880, RZ ;  /* 0x000088809b597816 */ /* 0x008fca00000000ff */
[----:B------:R-:W-:-:S07]  /*22d0*/  IMAD R164, R89, R154, RZ ;  /* 0x0000009a59a47224 */ /* 0x000fce00078e02ff */
.L_x_38:
[----:B------:R-:W-:Y:S05]  /*22e0*/  BSYNC B1 ;  /* 0x0000000000017941 */ /* 0x000fea0003800000 */
.L_x_37:
[----:B------:R-:W-:Y:S01]  /*22f0*/  @!P4 IMAD R91, R91, R153, R164 ;  /* 0x000000995b5bc224 */ /* 0x000fe200078e02a4 */
[----:B------:R-:W-:Y:S04]  /*2300*/  BSSY B1, `(.L_x_39) ;  /* 0x0000006000017945 */ /* 0x000fe80003800000 */
[----:B------:R4:W-:Y:S01]  /*2310*/  @!P4 STG.E.U8 desc[UR36][R8.64+0x1], R91 ;  /* 0x0000015b0800c986 */ /* 0x0009e2000c101124 */
[----:B------:R-:W-:Y:S05]  /*2320*/  @P3 BRA `(.L_x_40) ;  /* 0x00000000000c3947 */ /* 0x000fea0003800000 */
[----:B--2---:R-:W3:Y:S02]  /*2330*/  LDG.E.U8 R155, desc[UR36][R22.64+0x8] ;  /* 0x00000824169b7981 */ /* 0x004ee4000c1e1100 */
[----:B---3--:R-:W-:-:S05]  /*2340*/  PRMT R89, R155, 0x8880, RZ ;  /* 0x000088809b597816 */ /* 0x008fca00000000ff */
[----:B------:R-:W-:-:S07]  /*2350*/  IMAD R164, R89, R154, RZ ;  /* 0x0000009a59a47224 */ /* 0x000fce00078e02ff */
.L_x_40:
[----:B------:R-:W-:Y:S05]  /*2360*/  BSYNC B1 ;  /* 0x0000000000017941 */ /* 0x000fea0003800000 */
.L_x_39:
[----:B---3--:R-:W-:Y:S01]  /*2370*/  @!P3 IMAD R89, R92, R153, R164 ;  /* 0x000000995c59b224 */ /* 0x008fe200078e02a4 */
[----:B------:R-:W-:Y:S04]  /*2380*/  BSSY B1, `(.L_x_41) ;  /* 0x0000006000017945 */ /* 0x000fe80003800000 */
[----:B------:R3:W-:Y:S01]  /*2390*/  @!P3 STG.E.U8 desc[UR36][R158.64+0x8], R89 ;  /* 0x000008599e00b986 */ /* 0x0007e2000c101124 */
[----:B------:R-:W-:Y:S05]  /*23a0*/  @P5 BRA `(.L_x_42) ;  /* 0x00000000000c5947 */ /* 0x000fea0003800000 */
[----:B--2---:R-:W3:Y:S02]  /*23b0*/  LDG.E.U8 R155, desc[UR36][R22.64+0x9] ;  /* 0x00000924169b7981 */ /* 0x004ee4000c1e1100 */
[----:B---3--:R-:W-:-:S05]  /*23c0*/  PRMT R89, R155, 0x8880, RZ ;  /* 0x000088809b597816 */ /* 0x008fca00000000ff */
[----:B------:R-:W-:-:S07]  /*23d0*/  IMAD R164, R89, R154, RZ ;  /* 0x0000009a59a47224 */ /* 0x000fce00078e02ff */
.L_x_42:
[----:B------:R-:W-:Y:S05]  /*23e0*/  BSYNC B1 ;  /* 0x0000000000017941 */ /* 0x000fea0003800000 */
.L_x_41:
[----:B------:R-:W-:Y:S01]  /*23f0*/  @!P5 IMAD R93, R93, R153, R164 ;  /* 0x000000995d5dd224 */ /* 0x000fe200078e02a4 */
[----:B------:R-:W-:Y:S04]  /*2400*/  BSSY B1, `(.L_x_43) ;  /* 0x0000006000017945 */ /* 0x000fe80003800000 */
[----:B------:R0:W-:Y:S01]  /*2410*/  @!P5 STG.E.U8 desc[UR36][R158.64+0x9], R93 ;  /* 0x0000095d9e00d986 */ /* 0x0001e2000c101124 */
[----:B------:R-:W-:Y:S05]  /*2420*/  @P2 BRA `(.L_x_44) ;  /* 0x00000000000c2947 */ /* 0x000fea0003800000 */
[----:B--2---:R-:W3:Y:S02]  /*2430*/  LDG.E.U8 R155, desc[UR36][R162.64+0x8] ;  /* 0x00000824a29b7981 */ /* 0x004ee4000c1e1100 */
[----:B---3--:R-:W-:-:S05]  /*2440*/  PRMT R89, R155, 0x8880, RZ ;  /* 0x000088809b597816 */ /* 0x008fca00000000ff */
[----:B------:R-:W-:-:S07]  /*2450*/  IMAD R164, R89, R154, RZ ;  /* 0x0000009a59a47224 */ /* 0x000fce00078e02ff */
.L_x_44:
[----:B------:R-:W-:Y:S05]  /*2460*/  BSYNC B1 ;  /* 0x0000000000017941 */ /* 0x000fea0003800000 */
.L_x_43:
        /* <DEDUP_REMOVED lines=11> */
.L_x_46:
[----:B------:R-:W-:Y:S05]  /*2520*/  BSYNC B1 ;  /* 0x0000000000017941 */ /* 0x000fea0003800000 */
.L_x_45:
[----:B------:R-:W-:Y:S01]  /*2530*/  @!P4 IMAD R95, R95, R153, R164 ;  /* 0x000000995f5fc224 */ /* 0x000fe200078e02a4 */
[----:B------:R-:W-:Y:S04]  /*2540*/  BSSY B1, `(.L_x_47) ;  /* 0x0000006000017945 */ /* 0x000fe80003800000 */
[----:B------:R0:W-:Y:S01]  /*2550*/  @!P4 STG.E.U8 desc[UR36][R8.64+0x9], R95 ;  /* 0x0000095f0800c986 */ /* 0x0001e2000c101124 */
[----:B------:R-:W-:Y:S05]  /*2560*/  @P3 BRA `(.L_x_48) ;  /* 0x00000000000c3947 */ /* 0x000fea0003800000 */
[----:B--2---:R-:W3:Y:S02]  /*2570*/  LDG.E.U8 R155, desc[UR36][R22.64+0x10] ;  /* 0x00001024169b7981 */ /* 0x004ee4000c1e1100 */
[----:B---3--:R-:W-:-:S05]  /*2580*/  PRMT R89, R155, 0x8880, RZ ;  /* 0x000088809b597816 */ /* 0x008fca00000000ff */
[----:B------:R-:W-:-:S07]  /*2590*/  IMAD R164, R89, R154, RZ ;  /* 0x0000009a59a47224 */ /* 0x000fce00078e02ff */
.L_x_48:
[----:B------:R-:W-:Y:S05]  /*25a0*/  BSYNC B1 ;  /* 0x0000000000017941 */ /* 0x000fea0003800000 */
.L_x_47:
[----:B---3--:R-:W-:Y:S01]  /*25b0*/  @!P3 IMAD R89, R96, R153, R164 ;  /* 0x000000996059b224 */ /* 0x008fe200078e02a4 */
[----:B------:R-:W-:Y:S04]  /*25c0*/  BSSY B1, `(.L_x_49) ;  /* 0x0000006000017945 */ /* 0x000fe80003800000 */
[----:B------:R3:W-:Y:S01]  /*25d0*/  @!P3 STG.E.U8 desc[UR36][R158.64+0x10], R89 ;  /* 0x000010599e00b986 */ /* 0x0007e2000c101124 */
[----:B------:R-:W-:Y:S05]  /*25e0*/  @P5 BRA `(.L_x_50) ;  /* 0x00000000000c5947 */ /* 0x000fea0003800000 */
[----:B--2---:R-:W3:Y:S02]  /*25f0*/  LDG.E.U8 R155, desc[UR36][R22.64+0x11] ;  /* 0x00001124169b7981 */ /* 0x004ee4000c1e1100 */
[----:B---3--:R-:W-:-:S05]  /*2600*/  PRMT R89, R155, 0x8880, RZ ;  /* 0x000088809b597816 */ /* 0x008fca00000000ff */
[----:B------:R-:W-:-:S07]  /*2610*/  IMAD R164, R89, R154, RZ ;  /* 0x0000009a59a47224 */ /* 0x000fce00078e02ff */
.L_x_50:
[----:B------:R-:W-:Y:S05]  /*2620*/  BSYNC B1 ;  /* 0x0000000000017941 */ /* 0x000fea0003800000 */
.L_x_49:
[----:B------:R-:W-:Y:S01]  /*2630*/  @!P5 IMAD R97, R97, R153, R164 ;  /* 0x000000996161d224 */ /* 0x000fe200078e02a4 */
[----:B------:R-:W-:Y:S04]  /*2640*/  BSSY B1, `(.L_x_51) ;  /* 0x0000006000017945 */ /* 0x000fe80003800000 */
[----:B------:R0:W-:Y:S01]  /*2650*/  @!P5 STG.E.U8 desc[UR36][R158.64+0x11], R97 ;  /* 0x000011619e00d986 */ /* 0x0001e2000c101124 */
[----:B------:R-:W-:Y:S05]  /*2660*/  @P2 BRA `(.L_x_52) ;  /* 0x00000000000c2947 */ /* 0x000fea0003800000 */
[----:B--2---:R-:W3:Y:S02]  /*2670*/  LDG.E.U8 R155, desc[UR36][R162.64+0x10] ;  /* 0x00001024a29b7981 */ /* 0x004ee4000c1e1100 */
[----:B---3--:R-:W-:-:S05]  /*2680*/  PRMT R89, R155, 0x8880, RZ ;  /* 0x000088809b597816 */ /* 0x008fca00000000ff */
[----:B------:R-:W-:-:S07]  /*2690*/  IMAD R164, R89, R154, RZ ;  /* 0x0000009a59a47224 */ /* 0x000fce00078e02ff */
.L_x_52:
[----:B------:R-:W-:Y:S05]  /*26a0*/  BSYNC B1 ;  /* 0x0000000000017941 */ /* 0x000fea0003800000 */
.L_x_51:
        /* <DEDUP_REMOVED lines=11> */
.L_x_54:
[----:B------:R-:W-:Y:S05]  /*2760*/  BSYNC B1 ;  /* 0x0000000000017941 */ /* 0x000fea0003800000 */
.L_x_53:
[----:B------:R-:W-:Y:S01]  /*2770*/  @!P4 IMAD R99, R99, R153, R164 ;  /* 0x000000996363c224 */ /* 0x000fe200078e02a4 */
[----:B------:R-:W-:Y:S04]  /*2780*/  BSSY B1, `(.L_x_55) ;  /* 0x0000006000017945 */ /* 0x000fe80003800000 */
[----:B------:R0:W-:Y:S01]  /*2790*/  @!P4 STG.E.U8 desc[UR36][R8.64+0x11], R99 ;  /* 0x000011630800c986 */ /* 0x0001e2000c101124 */
[----:B------:R-:W-:Y:S05]  /*27a0*/  @P3 BRA `(.L_x_56) ;  /* 0x00000000000c3947 */ /* 0x000fea0003800000 */
[----:B--2---:R-:W3:Y:S02]  /*27b0*/  LDG.E.U8 R155, desc[UR36][R22.64+0x18] ;  /* 0x00001824169b7981 */ /* 0x004ee4000c1e1100 */
[----:B---3--:R-:W-:-:S05]  /*27c0*/  PRMT R89, R155, 0x8880, RZ ;  /* 0x000088809b597816 */ /* 0x008fca00000000ff */
[----:B------:R-:W-:-:S07]  /*27d0*/  IMAD R164, R89, R154, RZ ;  /* 0x0000009a59a47224 */ /* 0x000fce00078e02ff */
.L_x_56:
[----:B------:R-:W-:Y:S05]  /*27e0*/  BSYNC B1 ;  /* 0x0000000000017941 */ /* 0x000fea0003800000 */
.L_x_55:
[----:B---3--:R-:W-:Y:S01]  /*27f0*/  @!P3 IMAD R89, R100, R153, R164 ;  /* 0x000000996459b224 */ /* 0x008fe200078e02a4 */
[----:B------:R-:W-:Y:S04]  /*2800*/  BSSY B1, `(.L_x_57) ;  /* 0x0000006000017945 */ /* 0x000fe80003800000 */
[----:B------:R3:W-:Y:S01]  /*2810*/  @!P3 STG.E.U8 desc[UR36][R158.64+0x18], R89 ;  /* 0x000018599e00b986 */ /* 0x0007e2000c101124 */
[----:B------:R-:W-:Y:S05]  /*2820*/  @P5 BRA `(.L_x_58) ;  /* 0x00000000000c5947 */ /* 0x000fea0003800000 */
[----:B--2---:R-:W3:Y:S02]  /*2830*/  LDG.E.U8 R155, desc[UR36][R22.64+0x19] ;  /* 0x00001924169b7981 */ /* 0x004ee4000c1e1100 */
[----:B---3--:R-:W-:-:S05]  /*2840*/  PRMT R89, R155, 0x8880, RZ ;  /* 0x000088809b597816 */ /* 0x008fca00000000ff */
[----:B------:R-:W-:-:S07]  /*2850*/  IMAD R164, R89, R154, RZ ;  /* 0x0000009a59a47224 */ /* 0x000fce00078e02ff */
.L_x_58:
[----:B------:R-:W-:Y:S05]  /*2860*/  BSYNC B1 ;  /* 0x0000000000017941 */ /* 0x000fea0003800000 */
.L_x_57:
[----:B------:R-:W-:Y:S01]  /*2870*/  @!P5 IMAD R101, R101, R153, R164 ;  /* 0x000000996565d224 */ /* 0x000fe200078e02a4 */
[----:B------:R-:W-:Y:S04]  /*2880*/  BSSY B1, `(.L_x_59) ;  /* 0x0000006000017945 */ /* 0x000fe80003800000 */
[----:B------:R0:W-:Y:S01]  /*2890*/  @!P5 STG.E.U8 desc[UR36][R158.64+0x19], R101 ;  /* 0x000019659e00d986 */ /* 0x0001e2000c101124 */
[----:B------:R-:W-:Y:S05]  /*28a0*/  @P2 BRA `(.L_x_60) ;  /* 0x00000000000c2947 */ /* 0x000fea0003800000 */
[----:B--2---:R-:W3:Y:S02]  /*28b0*/  LDG.E.U8 R155, desc[UR36][R162.64+0x18] ;  /* 0x00001824a29b7981 */ /* 0x004ee4000c1e1100 */
[----:B---3--:R-:W-:-:S05]  /*28c0*/  PRMT R89, R155, 0x8880, RZ ;  /* 0x000088809b597816 */ /* 0x008fca00000000ff */
[----:B------:R-:W-:-:S07]  /*28d0*/  IMAD R164, R89, R154, RZ ;  /* 0x0000009a59a47224 */ /* 0x000fce00078e02ff */
.L_x_60:
[----:B------:R-:W-:Y:S05]  /*28e0*/  BSYNC B1 ;  /* 0x0000000000017941 */ /* 0x000fea0003800000 */
.L_x_59:
        /* <DEDUP_REMOVED lines=11> */
.L_x_62:
[----:B------:R-:W-:Y:S05]  /*29a0*/  BSYNC B1 ;  /* 0x0000000000017941 */ /* 0x000fea0003800000 */
.L_x_61:
[----:B------:R-:W-:Y:S01]  /*29b0*/  @!P4 IMAD R103, R103, R153, R164 ;  /* 0x000000996767c224 */ /* 0x000fe200078e02a4 */
[----:B------:R-:W-:Y:S04]  /*29c0*/  BSSY B1, `(.L_x_63) ;  /* 0x0000006000017945 */ /* 0x000fe80003800000 */
[----:B------:R0:W-:Y:S01]  /*29d0*/  @!P4 STG.E.U8 desc[UR36][R8.64+0x19], R103 ;  /* 0x000019670800c986 */ /* 0x0001e2000c101124 */
[----:B------:R-:W-:Y:S05]  /*29e0*/  @P3 BRA `(.L_x_64) ;  /* 0x00000000000c3947 */ /* 0x000fea0003800000 */
[----:B--2---:R-:W3:Y:S02]  /*29f0*/  LDG.E.U8 R155, desc[UR36][R22.64+0x20] ;  /* 0x00002024169b7981 */ /* 0x004ee4000c1e1100 */
[----:B---3--:R-:W-:-:S05]  /*2a00*/  PRMT R89, R155, 0x8880, RZ ;  /* 0x000088809b597816 */ /* 0x008fca00000000ff */
[----:B------:R-:W-:-:S07]  /*2a10*/  IMAD R164, R89, R154, RZ ;  /* 0x0000009a59a47224 */ /* 0x000fce00078e02ff */
.L_x_64:
[----:B------:R-:W-:Y:S05]  /*2a20*/  BSYNC B1 ;  /* 0x0000000000017941 */ /* 0x000fea0003800000 */
.L_x_63:
[----:B---3--:R-:W-:Y:S01]  /*2a30*/  @!P3 IMAD R89, R104, R153, R164 ;  /* 0x000000996859b224 */ /* 0x008fe200078e02a4 */
[----:B------:R-:W-:Y:S04]  /*2a40*/  BSSY B1, `(.L_x_65) ;  /* 0x0000006000017945 */ /* 0x000fe80003800000 */
[----:B------:R3:W-:Y:S01]  /*2a50*/  @!P3 STG.E.U8 desc[UR36][R158.64+0x20], R89 ;  /* 0x000020599e00b986 */ /* 0x0007e2000c101124 */
[----:B------:R-:W-:Y:S05]  /*2a60*/  @P5 BRA `(.L_x_66) ;  /* 0x00000000000c5947 */ /* 0x000fea0003800000 */
[----:B--2---:R-:W3:Y:S02]  /*2a70*/  LDG.E.U8 R155, desc[UR36][R22.64+0x21] ;  /* 0x00002124169b7981 */ /* 0x004ee4000c1e1100 */
[----:B---3--:R-:W-:-:S05]  /*2a80*/  PRMT R89, R155, 0x8880, RZ ;  /* 0x000088809b597816 */ /* 0x008fca00000000ff */
[----:B------:R-:W-:-:S07]  /*2a90*/  IMAD R164, R89, R154, RZ ;  /* 0x0000009a59a47224 */ /* 0x000fce00078e02ff */
.L_x_66:
[----:B------:R-:W-:Y:S05]  /*2aa0*/  BSYNC B1 ;  /* 0x0000000000017941 */ /* 0x000fea0003800000 */
.L_x_65:
[----:B------:R-:W-:Y:S01]  /*2ab0*/  @!P5 IMAD R105, R105, R153, R164 ;  /* 0x000000996969d224 */ /* 0x000fe200078e02a4 */
[----:B------:R-:W-:Y:S04]  /*2ac0*/  BSSY B1, `(.L_x_67) ;  /* 0x0000006000017945 */ /* 0x000fe80003800000 */
[----:B------:R0:W-:Y:S01]  /*2ad0*/  @!P5 STG.E.U8 desc[UR36][R158.64+0x21], R105 ;  /* 0x000021699e00d986 */ /* 0x0001e2000c101124 */
[----:B------:R-:W-:Y:S05]  /*2ae0*/  @P2 BRA `(.L_x_68) ;  /* 0x00000000000c2947 */ /* 0x000fea0003800000 */
[----:B--2---:R-:W3:Y:S02]  /*2af0*/  LDG.E.U8 R155, desc[UR36][R162.64+0x20] ;  /* 0x00002024a29b7981 */ /* 0x004ee4000c1e1100 */
[----:B---3--:R-:W-:-:S05]  /*2b00*/  PRMT R89, R155, 0x8880, RZ ;  /* 0x000088809b597816 */ /* 0x008fca00000000ff */
[----:B------:R-:W-:-:S07]  /*2b10*/  IMAD R164, R89, R154, RZ ;  /* 0x0000009a59a47224 */ /* 0x000fce00078e02ff */
.L_x_68:
[----:B------:R-:W-:Y:S05]  /*2b20*/  BSYNC B1 ;  /* 0x0000000000017941 */ /* 0x000fea0003800000 */
.L_x_67:
        /* <DEDUP_REMOVED lines=11> */
.L_x_70:
[----:B------:R-:W-:Y:S05]  /*2be0*/  BSYNC B1 ;  /* 0x0000000000017941 */ /* 0x000fea0003800000 */
.L_x_69:
[----:B------:R-:W-:Y:S01]  /*2bf0*/  @!P4 IMAD R107, R107, R153, R164 ;  /* 0x000000996b6bc224 */ /* 0x000fe200078e02a4 */
[----:B------:R-:W-:Y:S04]  /*2c00*/  BSSY B1, `(.L_x_71) ;  /* 0x0000006000017945 */ /* 0x000fe80003800000 */
[----:B------:R0:W-:Y:S01]  /*2c10*/  @!P4 STG.E.U8 desc[UR36][R8.64+0x21], R107 ;  /* 0x0000216b0800c986 */ /* 0x0001e2000c101124 */
[----:B------:R-:W-:Y:S05]  /*2c20*/  @P3 BRA `(.L_x_72) ;  /* 0x00000000000c3947 */ /* 0x000fea0003800000 */
[----:B--2---:R-:W3:Y:S02]  /*2c30*/  LDG.E.U8 R155, desc[UR36][R22.64+0x28] ;  /* 0x00002824169b7981 */ /* 0x004ee4000c1e1100 */
[----:B---3--:R-:W-:-:S05]  /*2c40*/  PRMT R89, R155, 0x8880, RZ ;  /* 0x000088809b597816 */ /* 0x008fca00000000ff */
[----:B------:R-:W-:-:S07]  /*2c50*/  IMAD R164, R89, R154, RZ ;  /* 0x0000009a59a47224 */ /* 0x000fce00078e02ff */
.L_x_72:
[----:B------:R-:W-:Y:S05]  /*2c60*/  BSYNC B1 ;  /* 0x0000000000017941 */ /* 0x000fea0003800000 */
.L_x_71:
[----:B---3--:R-:W-:Y:S01]  /*2c70*/  @!P3 IMAD R89, R108, R153, R164 ;  /* 0x000000996c59b224 */ /* 0x008fe200078e02a4 */
[----:B------:R-:W-:Y:S04]  /*2c80*/  BSSY B1, `(.L_x_73) ;  /* 0x0000006000017945 */ /* 0x000fe80003800000 */
[----:B------:R3:W-:Y:S01]  /*2c90*/  @!P3 STG.E.U8 desc[UR36][R158.64+0x28], R89 ;  /* 0x000028599e00b986 */ /* 0x0007e2000c101124 */
[----:B------:R-:W-:Y:S05]  /*2ca0*/  @P5 BRA `(.L_x_74) ;  /* 0x00000000000c5947 */ /* 0x000fea0003800000 */
[----:B--2---:R-:W3:Y:S02]  /*2cb0*/  LDG.E.U8 R155, desc[UR36][R22.64+0x29] ;  /* 0x00002924169b7981 */ /* 0x004ee4000c1e1100 */
[----:B---3--:R-:W-:-:S05]  /*2cc0*/  PRMT R89, R155, 0x8880, RZ ;  /* 0x000088809b597816 */ /* 0x008fca00000000ff */
[----:B------:R-:W-:-:S07]  /*2cd0*/  IMAD R164, R89, R154, RZ ;  /* 0x0000009a59a47224 */ /* 0x000fce00078e02ff */
.L_x_74:
[----:B------:R-:W-:Y:S05]  /*2ce0*/  BSYNC B1 ;  /* 0x0000000000017941 */ /* 0x000fea0003800000 */
.L_x_73:
[----:B------:R-:W-:Y:S01]  /*2cf0*/  @!P5 IMAD R109, R109, R153, R164 ;  /* 0x000000996d6dd224 */ /* 0x000fe200078e02a4 */
[----:B------:R-:W-:Y:S04]  /*2d00*/  BSSY B1, `(.L_x_75) ;  /* 0x0000006000017945 */ /* 0x000fe80003800000 */
[----:B------:R0:W-:Y:S01]  /*2d10*/  @!P5 STG.E.U8 desc[UR36][R158.64+0x29], R109 ;  /* 0x0000296d9e00d986 */ /* 0x0001e2000c101124 */
[----:B------:R-:W-:Y:S05]  /*2d20*/  @P2 BRA `(.L_x_76) ;  /* 0x00000000000c2947 */ /* 0x000fea0003800000 */
[----:B--2---:R-:W3:Y:S02]  /*2d30*/  LDG.E.U8 R155, desc[UR36][R162.64+0x28] ;  /* 0x00002824a29b7981 */ /* 0x004ee4000c1e1100 */
[----:B---3--:R-:W-:-:S05]  /*2d40*/  PRMT R89, R155, 0x8880, RZ ;  /* 0x000088809b597816 */ /* 0x008fca00000000ff */
[----:B------:R-:W-:-:S07]  /*2d50*/  IMAD R164, R89, R154, RZ ;  /* 0x0000009a59a47224 */ /* 0x000fce00078e02ff */
.L_x_76:
[----:B------:R-:W-:Y:S05]  /*2d60*/  BSYNC B1 ;  /* 0x0000000000017941 */ /* 0x000fea0003800000 */
.L_x_75:
        /* <DEDUP_REMOVED lines=11> */
.L_x_78:
[----:B------:R-:W-:Y:S05]  /*2e20*/  BSYNC B1 ;  /* 0x0000000000017941 */ /* 0x000fea0003800000 */
.L_x_77:
[----:B------:R-:W-:Y:S01]  /*2e30*/  @!P4 IMAD R111, R111, R153, R164 ;  /* 0x000000996f6fc224 */ /* 0x000fe200078e02a4 */
[----:B------:R-:W-:Y:S04]  /*2e40*/  BSSY B1, `(.L_x_79) ;  /* 0x0000006000017945 */ /* 0x000fe80003800000 */
[----:B------:R0:W-:Y:S01]  /*2e50*/  @!P4 STG.E.U8 desc[UR36][R8.64+0x29], R111 ;  /* 0x0000296f0800c986 */ /* 0x0001e2000c101124 */
[----:B------:R-:W-:Y:S05]  /*2e60*/  @P3 BRA `(.L_x_80) ;  /* 0x00000000000c3947 */ /* 0x000fea0003800000 */
[----:B--2---:R-:W3:Y:S02]  /*2e70*/  LDG.E.U8 R155, desc[UR36][R22.64+0x30] ;  /* 0x00003024169b7981 */ /* 0x004ee4000c1e1100 */
[----:B---3--:R-:W-:-:S05]  /*2e80*/  PRMT R89, R155, 0x8880, RZ ;  /* 0x000088809b597816 */ /* 0x008fca00000000ff */
[----:B------:R-:W-:-:S07]  /*2e90*/  IMAD R164, R89, R154, RZ ;  /* 0x0000009a59a47224 */ /* 0x000fce00078e02ff */
.L_x_80:
[----:B------:R-:W-:Y:S05]  /*2ea0*/  BSYNC B1 ;  /* 0x0000000000017941 */ /* 0x000fea0003800000 */
.L_x_79:
[----:B---3--:R-:W-:Y:S01]  /*2eb0*/  @!P3 IMAD R89, R112, R153, R164 ;  /* 0x000000997059b224 */ /* 0x008fe200078e02a4 */
[----:B------:R-:W-:Y:S04]  /*2ec0*/  BSSY B1, `(.L_x_81) ;  /* 0x0000006000017945 */ /* 0x000fe80003800000 */
[----:B------:R3:W-:Y:S01]  /*2ed0*/  @!P3 STG.E.U8 desc[UR36][R158.64+0x30], R89 ;  /* 0x000030599e00b986 */ /* 0x0007e2000c101124 */
[----:B------:R-:W-:Y:S05]  /*2ee0*/  @P5 BRA `(.L_x_82) ;  /* 0x00000000000c5947 */ /* 0x000fea0003800000 */
[----:B--2---:R-:W3:Y:S02]  /*2ef0*/  LDG.E.U8 R155, desc[UR36][R22.64+0x31] ;  /* 0x00003124169b7981 */ /* 0x004ee4000c1e1100 */
[----:B---3--:R-:W-:-:S05]  /*2f00*/  PRMT R89, R155, 0x8880, RZ ;  /* 0x000088809b597816 */ /* 0x008fca00000000ff */
[----:B------:R-:W-:-:S07]  /*2f10*/  IMAD R164, R89, R154, RZ ;  /* 0x0000009a59a47224 */ /* 0x000fce00078e02ff */
.L_x_82:
[----:B------:R-:W-:Y:S05]  /*2f20*/  BSYNC B1 ;  /* 0x0000000000017941 */ /* 0x000fea0003800000 */
.L_x_81:
[----:B------:R-:W-:Y:S01]  /*2f30*/  @!P5 IMAD R113, R113, R153, R164 ;  /* 0x000000997171d224 */ /* 0x000fe200078e02a4 */
[----:B------:R-:W-:Y:S04]  /*2f40*/  BSSY B1, `(.L_x_83) ;  /* 0x0000006000017945 */ /* 0x000fe80003800000 */
[----:B------:R0:W-:Y:S01]  /*2f50*/  @!P5 STG.E.U8 desc[UR36][R158.64+0x31], R113 ;  /* 0x000031719e00d986 */ /* 0x0001e2000c101124 */
[----:B------:R-:W-:Y:S05]  /*2f60*/  @P2 BRA `(.L_x_84) ;  /* 0x00000000000c2947 */ /* 0x000fea0003800000 */
[----:B--2---:R-:W3:Y:S02]  /*2f70*/  LDG.E.U8 R155, desc[UR36][R162.64+0x30] ;  /* 0x00003024a29b7981 */ /* 0x004ee4000c1e1100 */
[----:B---3--:R-:W-:-:S05]  /*2f80*/  PRMT R89, R155, 0x8880, RZ ;  /* 0x000088809b597816 */ /* 0x008fca00000000ff */
[----:B------:R-:W-:-:S07]  /*2f90*/  IMAD R164, R89, R154, RZ ;  /* 0x0000009a59a47224 */ /* 0x000fce00078e02ff */
.L_x_84:
[----:B------:R-:W-:Y:S05]  /*2fa0*/  BSYNC B1 ;  /* 0x0000000000017941 */ /* 0x000fea0003800000 */
.L_x_83:
        /* <DEDUP_REMOVED lines=11> */
.L_x_86:
[----:B------:R-:W-:Y:S05]  /*3060*/  BSYNC B1 ;  /* 0x0000000000017941 */ /* 0x000fea0003800000 */
.L_x_85:
[----:B------:R-:W-:Y:S01]  /*3070*/  @!P4 IMAD R115, R115, R153, R164 ;  /* 0x000000997373c224 */ /* 0x000fe200078e02a4 */
[----:B------:R-:W-:Y:S04]  /*3080*/  BSSY B1, `(.L_x_87) ;  /* 0x0000006000017945 */ /* 0x000fe80003800000 */
[----:B------:R0:W-:Y:S01]  /*3090*/  @!P4 STG.E.U8 desc[UR36][R8.64+0x31], R115 ;  /* 0x000031730800c986 */ /* 0x0001e2000c101124 */
[----:B------:R-:W-:Y:S05]  /*30a0*/  @P3 BRA `(.L_x_88) ;  /* 0x00000000000c3947 */ /* 0x000fea0003800000 */
[----:B--2---:R-:W3:Y:S02]  /*30b0*/  LDG.E.U8 R155, desc[UR36][R22.64+0x38] ;  /* 0x00003824169b7981 */ /* 0x004ee4000c1e1100 */
[----:B---3--:R-:W-:-:S05]  /*30c0*/  PRMT R89, R155, 0x8880, RZ ;  /* 0x000088809b597816 */ /* 0x008fca00000000ff */
[----:B------:R-:W-:-:S07]  /*30d0*/  IMAD R164, R89, R154, RZ ;  /* 0x0000009a59a47224 */ /* 0x000fce00078e02ff */
.L_x_88:
[----:B------:R-:W-:Y:S05]  /*30e0*/  BSYNC B1 ;  /* 0x0000000000017941 */ /* 0x000fea0003800000 */
.L_x_87:
[----:B---3--:R-:W-:Y:S01]  /*30f0*/  @!P3 IMAD R89, R116, R153, R164 ;  /* 0x000000997459b224 */ /* 0x008fe200078e02a4 */
[----:B------:R-:W-:Y:S04]  /*3100*/  BSSY B1, `(.L_x_89) ;  /* 0x0000006000017945 */ /* 0x000fe80003800000 */
[----:B------:R3:W-:Y:S01]  /*3110*/  @!P3 STG.E.U8 desc[UR36][R158.64+0x38], R89 ;  /* 0x000038599e00b986 */ /* 0x0007e2000c101124 */
[----:B------:R-:W-:Y:S05]  /*3120*/  @P5 BRA `(.L_x_90) ;  /* 0x00000000000c5947 */ /* 0x000fea0003800000 */
[----:B--2---:R-:W3:Y:S02]  /*3130*/  LDG.E.U8 R155, desc[UR36][R22.64+0x39] ;  /* 0x00003924169b7981 */ /* 0x004ee4000c1e1100 */
[----:B---3--:R-:W-:-:S05]  /*3140*/  PRMT R89, R155, 0x8880, RZ ;  /* 0x000088809b597816 */ /* 0x008fca00000000ff */
[----:B------:R-:W-:-:S07]  /*3150*/  IMAD R164, R89, R154, RZ ;  /* 0x0000009a59a47224 */ /* 0x000fce00078e02ff */
.L_x_90:
[----:B------:R-:W-:Y:S05]  /*3160*/  BSYNC B1 ;  /* 0x0000000000017941 */ /* 0x000fea0003800000 */
.L_x_89:
[----:B------:R-:W-:Y:S01]  /*3170*/  @!P5 IMAD R117, R117, R153, R164 ;  /* 0x000000997575d224 */ /* 0x000fe200078e02a4 */
[----:B------:R-:W-:Y:S04]  /*3180*/  BSSY B1, `(.L_x_91) ;  /* 0x0000006000017945 */ /* 0x000fe80003800000 */
[----:B------:R0:W-:Y:S01]  /*3190*/  @!P5 STG.E.U8 desc[UR36][R158.64+0x39], R117 ;  /* 0x000039759e00d986 */ /* 0x0001e2000c101124 */
[----:B------:R-:W-:Y:S05]  /*31a0*/  @P2 BRA `(.L_x_92) ;  /* 0x00000000000c2947 */ /* 0x000fea0003800000 */
[----:B--2---:R-:W3:Y:S02]  /*31b0*/  LDG.E.U8 R155, desc[UR36][R162.64+0x38] ;  /* 0x00003824a29b7981 */ /* 0x004ee4000c1e1100 */
[----:B---3--:R-:W-:-:S05]  /*31c0*/  PRMT R89, R155, 0x8880, RZ ;  /* 0x000088809b597816 */ /* 0x008fca00000000ff */
[----:B------:R-:W-:-:S07]  /*31d0*/  IMAD R164, R89, R154, RZ ;  /* 0x0000009a59a47224 */ /* 0x000fce00078e02ff */
.L_x_92:
[----:B------:R-:W-:Y:S05]  /*31e0*/  BSYNC B1 ;  /* 0x0000000000017941 */ /* 0x000fea0003800000 */
.L_x_91:
        /* <DEDUP_REMOVED lines=11> */
.L_x_94:
[----:B------:R-:W-:Y:S05]  /*32a0*/  BSYNC B1 ;  /* 0x0000000000017941 */ /* 0x000fea0003800000 */
.L_x_93:
[----:B------:R-:W-:Y:S01]  /*32b0*/  @!P4 IMAD R119, R119, R153, R164 ;  /* 0x000000997777c224 */ /* 0x000fe200078e02a4 */
[----:B------:R-:W-:Y:S04]  /*32c0*/  BSSY B1, `(.L_x_95) ;  /* 0x0000006000017945 */ /* 0x000fe80003800000 */
[----:B------:R0:W-:Y:S01]  /*32d0*/  @!P4 STG.E.U8 desc[UR36][R8.64+0x39], R119 ;  /* 0x000039770800c986 */ /* 0x0001e2000c101124 */
[----:B------:R-:W-:Y:S05]  /*32e0*/  @P3 BRA `(.L_x_96) ;  /* 0x00000000000c3947 */ /* 0x000fea0003800000 */
[----:B--2---:R-:W3:Y:S02]  /*32f0*/  LDG.E.U8 R155, desc[UR36][R22.64+0x40] ;  /* 0x00004024169b7981 */ /* 0x004ee4000c1e1100 */
[----:B---3--:R-:W-:-:S05]  /*3300*/  PRMT R89, R155, 0x8880, RZ ;  /* 0x000088809b597816 */ /* 0x008fca00000000ff */
[----:B------:R-:W-:-:S07]  /*3310*/  IMAD R164, R89, R154, RZ ;  /* 0x0000009a59a47224 */ /* 0x000fce00078e02ff */
.L_x_96:
[----:B------:R-:W-:Y:S05]  /*3320*/  BSYNC B1 ;  /* 0x0000000000017941 */ /* 0x000fea0003800000 */
.L_x_95:
[----:B---3--:R-:W-:Y:S01]  /*3330*/  @!P3 IMAD R89, R120, R153, R164 ;  /* 0x000000997859b224 */ /* 0x008fe200078e02a4 */
[----:B------:R-:W-:Y:S04]  /*3340*/  BSSY B1, `(.L_x_97) ;  /* 0x0000006000017945 */ /* 0x000fe80003800000 */
[----:B------:R3:W-:Y:S01]  /*3350*/  @!P3 STG.E.U8 desc[UR36][R158.64+0x40], R89 ;  /* 0x000040599e00b986 */ /* 0x0007e2000c101124 */
[----:B------:R-:W-:Y:S05]  /*3360*/  @P5 BRA `(.L_x_98) ;  /* 0x00000000000c5947 */ /* 0x000fea0003800000 */
[----:B--2---:R-:W3:Y:S02]  /*3370*/  LDG.E.U8 R155, desc[UR36][R22.64+0x41] ;  /* 0x00004124169b7981 */ /* 0x004ee4000c1e1100 */
[----:B---3--:R-:W-:-:S05]  /*3380*/  PRMT R89, R155, 0x8880, RZ ;  /* 0x000088809b597816 */ /* 0x008fca00000000ff */
[----:B------:R-:W-:-:S07]  /*3390*/  IMAD R164, R89, R154, RZ ;  /* 0x0000009a59a47224 */ /* 0x000fce00078e02ff */
.L_x_98:
[----:B------:R-:W-:Y:S05]  /*33a0*/  BSYNC B1 ;  /* 0x0000000000017941 */ /* 0x000fea0003800000 */
.L_x_97:
[----:B------:R-:W-:Y:S01]  /*33b0*/  @!P5 IMAD R121, R121, R153, R164 ;  /* 0x000000997979d224 */ /* 0x000fe200078e02a4 */
[----:B------:R-:W-:Y:S04]  /*33c0*/  BSSY B1, `(.L_x_99) ;  /* 0x0000006000017945 */ /* 0x000fe80003800000 */
[----:B------:R0:W-:Y:S01]  /*33d0*/  @!P5 STG.E.U8 desc[UR36][R158.64+0x41], R121 ;  /* 0x000041799e00d986 */ /* 0x0001e2000c101124 */
[----:B------:R-:W-:Y:S05]  /*33e0*/  @P2 BRA `(.L_x_100) ;  /* 0x00000000000c2947 */ /* 0x000fea0003800000 */
[----:B--2---:R-:W3:Y:S02]  /*33f0*/  LDG.E.U8 R155, desc[UR36][R162.64+0x40] ;  /* 0x00004024a29b7981 */ /* 0x004ee4000c1e1100 */
[----:B---3--:R-:W-:-:S05]  /*3400*/  PRMT R89, R155, 0x8880, RZ ;  /* 0x000088809b597816 */ /* 0x008fca00000000ff */
[----:B------:R-:W-:-:S07]  /*3410*/  IMAD R164, R89, R154, RZ ;  /* 0x0000009a59a47224 */ /* 0x000fce00078e02ff */
.L_x_100:
[----:B------:R-:W-:Y:S05]  /*3420*/  BSYNC B1 ;  /* 0x0000000000017941 */ /* 0x000fea0003800000 */
.L_x_99:
        /* <DEDUP_REMOVED lines=11> */
.L_x_102:
[----:B------:R-:W-:Y:S05]  /*34e0*/  BSYNC B1 ;  /* 0x0000000000017941 */ /* 0x000fea0003800000 */
.L_x_101:
[----:B------:R-:W-:Y:S01]  /*34f0*/  @!P4 IMAD R123, R123, R153, R164 ;  /* 0x000000997b7bc224 */ /* 0x000fe200078e02a4 */
[----:B------:R-:W-:Y:S04]  /*3500*/  BSSY B1, `(.L_x_103) ;  /* 0x0000006000017945 */ /* 0x000fe80003800000 */
[----:B------:R0:W-:Y:S01]  /*3510*/  @!P4 STG.E.U8 desc[UR36][R8.64+0x41], R123 ;  /* 0x0000417b0800c986 */ /* 0x0001e2000c101124 */
[----:B------:R-:W-:Y:S05]  /*3520*/  @P3 BRA `(.L_x_104) ;  /* 0x00000000000c3947 */ /* 0x000fea0003800000 */
[----:B--2---:R-:W3:Y:S02]  /*3530*/  LDG.E.U8 R155, desc[UR36][R22.64+0x48] ;  /* 0x00004824169b7981 */ /* 0x004ee4000c1e1100 */
[----:B---3--:R-:W-:-:S05]  /*3540*/  PRMT R89, R155, 0x8880, RZ ;  /* 0x000088809b597816 */ /* 0x008fca00000000ff */
[----:B------:R-:W-:-:S07]  /*3550*/  IMAD R164, R89, R154, RZ ;  /* 0x0000009a59a47224 */ /* 0x000fce00078e02ff */
.L_x_104:
[----:B------:R-:W-:Y:S05]  /*3560*/  BSYNC B1 ;  /* 0x0000000000017941 */ /* 0x000fea0003800000 */
.L_x_103:
[----:B---3--:R-:W-:Y:S01]  /*3570*/  @!P3 IMAD R89, R124, R153, R164 ;  /* 0x000000997c59b224 */ /* 0x008fe200078e02a4 */
[----:B------:R-:W-:Y:S04]  /*3580*/  BSSY B1, `(.L_x_105) ;  /* 0x0000006000017945 */ /* 0x000fe80003800000 */
[----:B------:R3:W-:Y:S01]  /*3590*/  @!P3 STG.E.U8 desc[UR36][R158.64+0x48], R89 ;  /* 0x000048599e00b986 */ /* 0x0007e2000c101124 */
[----:B------:R-:W-:Y:S05]  /*35a0*/  @P5 BRA `(.L_x_106) ;  /* 0x00000000000c5947 */ /* 0x000fea0003800000 */
[----:B--2---:R-:W3:Y:S02]  /*35b0*/  LDG.E.U8 R155, desc[UR36][R22.64+0x49] ;  /* 0x00004924169b7981 */ /* 0x004ee4000c1e1100 */
[----:B---3--:R-:W-:-:S05]  /*35c0*/  PRMT R89, R155, 0x8880, RZ ;  /* 0x000088809b597816 */ /* 0x008fca00000000ff */
[----:B------:R-:W-:-:S07]  /*35d0*/  IMAD R164, R89, R154, RZ ;  /* 0x0000009a59a47224 */ /* 0x000fce00078e02ff */
.L_x_106:
[----:B------:R-:W-:Y:S05]  /*35e0*/  BSYNC B1 ;  /* 0x0000000000017941 */ /* 0x000fea0003800000 */
.L_x_105:
[----:B------:R-:W-:Y:S01]  /*35f0*/  @!P5 IMAD R125, R125, R153, R164 ;  /* 0x000000997d7dd224 */ /* 0x000fe200078e02a4 */
[----:B------:R-:W-:Y:S04]  /*3600*/  BSSY B1, `(.L_x_107) ;  /* 0x0000006000017945 */ /* 0x000fe80003800000 */
[----:B------:R0:W-:Y:S01]  /*3610*/  @!P5 STG.E.U8 desc[UR36][R158.64+0x49], R125 ;  /* 0x0000497d9e00d986 */ /* 0x0001e2000c101124 */
[----:B------:R-:W-:Y:S05]  /*3620*/  @P2 BRA `(.L_x_108) ;  /* 0x00000000000c2947 */ /* 0x000fea0003800000 */
[----:B--2---:R-:W3:Y:S02]  /*3630*/  LDG.E.U8 R155, desc[UR36][R162.64+0x48] ;  /* 0x00004824a29b7981 */ /* 0x004ee4000c1e1100 */
[----:B---3--:R-:W-:-:S05]  /*3640*/  PRMT R89, R155, 0x8880, RZ ;  /* 0x000088809b597816 */ /* 0x008fca00000000ff */
[----:B------:R-:W-:-:S07]  /*3650*/  IMAD R164, R89, R154, RZ ;  /* 0x0000009a59a47224 */ /* 0x000fce00078e02ff */
.L_x_108:
[----:B------:R-:W-:Y:S05]  /*3660*/  BSYNC B1 ;  /* 0x0000000000017941 */ /* 0x000fea0003800000 */
.L_x_107:
        /* <DEDUP_REMOVED lines=11> */
.L_x_110:
[----:B------:R-:W-:Y:S05]  /*3720*/  BSYNC B1 ;  /* 0x0000000000017941 */ /* 0x000fea0003800000 */
.L_x_109:
[----:B------:R-:W-:Y:S01]  /*3730*/  @!P4 IMAD R127, R127, R153, R164 ;  /* 0x000000997f7fc224 */ /* 0x000fe200078e02a4 */
[----:B------:R-:W-:Y:S04]  /*3740*/  BSSY B1, `(.L_x_111) ;  /* 0x0000006000017945 */ /* 0x000fe80003800000 */
[----:B------:R0:W-:Y:S01]  /*3750*/  @!P4 STG.E.U8 desc[UR36][R8.64+0x49], R127 ;  /* 0x0000497f0800c986 */ /* 0x0001e2000c101124 */
[----:B------:R-:W-:Y:S05]  /*3760*/  @P3 BRA `(.L_x_112) ;  /* 0x00000000000c3947 */ /* 0x000fea0003800000 */
[----:B--2---:R-:W3:Y:S02]  /*3770*/  LDG.E.U8 R155, desc[UR36][R22.64+0x50] ;  /* 0x00005024169b7981 */ /* 0x004ee4000c1e1100 */
[----:B---3--:R-:W-:-:S05]  /*3780*/  PRMT R89, R155, 0x8880, RZ ;  /* 0x000088809b597816 */ /* 0x008fca00000000ff */
[----:B------:R-:W-:-:S07]  /*3790*/  IMAD R164, R89, R154, RZ ;  /* 0x0000009a59a47224 */ /* 0x000fce00078e02ff */
.L_x_112:
[----:B------:R-:W-:Y:S05]  /*37a0*/  BSYNC B1 ;  /* 0x0000000000017941 */ /* 0x000fea0003800000 */
.L_x_111:
[----:B---3--:R-:W-:Y:S01]  /*37b0*/  @!P3 IMAD R89, R128, R153, R164 ;  /* 0x000000998059b224 */ /* 0x008fe200078e02a4 */
[----:B------:R-:W-:Y:S04]  /*37c0*/  BSSY B1, `(.L_x_113) ;  /* 0x0000006000017945 */ /* 0x000fe80003800000 */
[----:B------:R3:W-:Y:S01]  /*37d0*/  @!P3 STG.E.U8 desc[UR36][R158.64+0x50], R89 ;  /* 0x000050599e00b986 */ /* 0x0007e2000c101124 */
[----:B------:R-:W-:Y:S05]  /*37e0*/  @P5 BRA `(.L_x_114) ;  /* 0x00000000000c5947 */ /* 0x000fea0003800000 */
[----:B--2---:R-:W3:Y:S02]  /*37f0*/  LDG.E.U8 R155, desc[UR36][R22.64+0x51] ;  /* 0x00005124169b7981 */ /* 0x004ee4000c1e1100 */
[----:B---3--:R-:W-:-:S05]  /*3800*/  PRMT R89, R155, 0x8880, RZ ;  /* 0x000088809b597816 */ /* 0x008fca00000000ff */
[----:B------:R-:W-:-:S07]  /*3810*/  IMAD R164, R89, R154, RZ ;  /* 0x0000009a59a47224 */ /* 0x000fce00078e02ff */
.L_x_114:
[----:B------:R-:W-:Y:S05]  /*3820*/  BSYNC B1 ;  /* 0x0000000000017941 */ /* 0x000fea0003800000 */
.L_x_113:
[----:B------:R-:W-:Y:S01]  /*3830*/  @!P5 IMAD R129, R129, R153, R164 ;  /* 0x000000998181d224 */ /* 0x000fe200078e02a4 */
[----:B------:R-:W-:Y:S04]  /*3840*/  BSSY B1, `(.L_x_115) ;  /* 0x0000006000017945 */ /* 0x000fe80003800000 */
[----:B------:R0:W-:Y:S01]  /*3850*/  @!P5 STG.E.U8 desc[UR36][R158.64+0x51], R129 ;  /* 0x000051819e00d986 */ /* 0x0001e2000c101124 */
[----:B------:R-:W-:Y:S05]  /*3860*/  @P2 BRA `(.L_x_116) ;  /* 0x00000000000c2947 */ /* 0x000fea0003800000 */
[----:B--2---:R-:W3:Y:S02]  /*3870*/  LDG.E.U8 R155, desc[UR36][R162.64+0x50] ;  /* 0x00005024a29b7981 */ /* 0x004ee4000c1e1100 */
[----:B---3--:R-:W-:-:S05]  /*3880*/  PRMT R89, R155, 0x8880, RZ ;  /* 0x000088809b597816 */ /* 0x008fca00000000ff */
[----:B------:R-:W-:-:S07]  /*3890*/  IMAD R164, R89, R154, RZ ;  /* 0x0000009a59a47224 */ /* 0x000fce00078e02ff */
.L_x_116:
[----:B------:R-:W-:Y:S05]  /*38a0*/  BSYNC B1 ;  /* 0x0000000000017941 */ /* 0x000fea0003800000 */
.L_x_115:
        /* <DEDUP_REMOVED lines=11> */
.L_x_118:
[----:B------:R-:W-:Y:S05]  /*3960*/  BSYNC B1 ;  /* 0x0000000000017941 */ /* 0x000fea0003800000 */
.L_x_117:
[----:B------:R-:W-:Y:S01]  /*3970*/  @!P4 IMAD R131, R131, R153, R164 ;  /* 0x000000998383c224 */ /* 0x000fe200078e02a4 */
[----:B------:R-:W-:Y:S04]  /*3980*/  BSSY B1, `(.L_x_119) ;  /* 0x0000006000017945 */ /* 0x000fe80003800000 */
[----:B------:R0:W-:Y:S01]  /*3990*/  @!P4 STG.E.U8 desc[UR36][R8.64+0x51], R131 ;  /* 0x000051830800c986 */ /* 0x0001e2000c101124 */
[----:B------:R-:W-:Y:S05]  /*39a0*/  @P3 BRA `(.L_x_120) ;  /* 0x00000000000c3947 */ /* 0x000fea0003800000 */
[----:B--2---:R-:W3:Y:S02]  /*39b0*/  LDG.E.U8 R155, desc[UR36][R22.64+0x58] ;  /* 0x00005824169b7981 */ /* 0x004ee4000c1e1100 */
[----:B---3--:R-:W-:-:S05]  /*39c0*/  PRMT R89, R155, 0x8880, RZ ;  /* 0x000088809b597816 */ /* 0x008fca00000000ff */
[----:B------:R-:W-:-:S07]  /*39d0*/  IMAD R164, R89, R154, RZ ;  /* 0x0000009a59a47224 */ /* 0x000fce00078e02ff */
.L_x_120:
[----:B------:R-:W-:Y:S05]  /*39e0*/  BSYNC B1 ;  /* 0x0000000000017941 */ /* 0x000fea0003800000 */
.L_x_119:
[----:B---3--:R-:W-:Y:S01]  /*39f0*/  @!P3 IMAD R89, R132, R153, R164 ;  /* 0x000000998459b224 */ /* 0x008fe200078e02a4 */
[----:B------:R-:W-:Y:S04]  /*3a00*/  BSSY B1, `(.L_x_121) ;  /* 0x0000006000017945 */ /* 0x000fe80003800000 */
[----:B------:R3:W-:Y:S01]  /*3a10*/  @!P3 STG.E.U8 desc[UR36][R158.64+0x58], R89 ;  /* 0x000058599e00b986 */ /* 0x0007e2000c101124 */
[----:B------:R-:W-:Y:S05]  /*3a20*/  @P5 BRA `(.L_x_122) ;  /* 0x00000000000c5947 */ /* 0x000fea0003800000 */
[----:B--2---:R-:W3:Y:S02]  /*3a30*/  LDG.E.U8 R155, desc[UR36][R22.64+0x59] ;  /* 0x00005924169b7981 */ /* 0x004ee4000c1e1100 */
[----:B---3--:R-:W-:-:S05]  /*3a40*/  PRMT R89, R155, 0x8880, RZ ;  /* 0x000088809b597816 */ /* 0x008fca00000000ff */
[----:B------:R-:W-:-:S07]  /*3a50*/  IMAD R164, R89, R154, RZ ;  /* 0x0000009a59a47224 */ /* 0x000fce00078e02ff */
.L_x_122:
[----:B------:R-:W-:Y:S05]  /*3a60*/  BSYNC B1 ;  /* 0x0000000000017941 */ /* 0x000fea0003800000 */
.L_x_121:
[----:B------:R-:W-:Y:S01]  /*3a70*/  @!P5 IMAD R133, R133, R153, R164 ;  /* 0x000000998585d224 */ /* 0x000fe200078e02a4 */
[----:B------:R-:W-:Y:S04]  /*3a80*/  BSSY B1, `(.L_x_123) ;  /* 0x0000006000017945 */ /* 0x000fe80003800000 */
[----:B------:R0:W-:Y:S01]  /*3a90*/  @!P5 STG.E.U8 desc[UR36][R158.64+0x59], R133 ;  /* 0x000059859e00d986 */ /* 0x0001e2000c101124 */
[----:B------:R-:W-:Y:S05]  /*3aa0*/  @P2 BRA `(.L_x_124) ;  /* 0x00000000000c2947 */ /* 0x000fea0003800000 */
[----:B--2---:R-:W3:Y:S02]  /*3ab0*/  LDG.E.U8 R155, desc[UR36][R162.64+0x58] ;  /* 0x00005824a29b7981 */ /* 0x004ee4000c1e1100 */
[----:B---3--:R-:W-:-:S05]  /*3ac0*/  PRMT R89, R155, 0x8880, RZ ;  /* 0x000088809b597816 */ /* 0x008fca00000000ff */
[----:B------:R-:W-:-:S07]  /*3ad0*/  IMAD R164, R89, R154, RZ ;  /* 0x0000009a59a47224 */ /* 0x000fce00078e02ff */
.L_x_124:
[----:B------:R-:W-:Y:S05]  /*3ae0*/  BSYNC B1 ;  /* 0x0000000000017941 */ /* 0x000fea0003800000 */
.L_x_123:
        /* <DEDUP_REMOVED lines=11> */
.L_x_126:
[----:B------:R-:W-:Y:S05]  /*3ba0*/  BSYNC B1 ;  /* 0x0000000000017941 */ /* 0x000fea0003800000 */
.L_x_125:
[----:B------:R-:W-:Y:S01]  /*3bb0*/  @!P4 IMAD R135, R135, R153, R164 ;  /* 0x000000998787c224 */ /* 0x000fe200078e02a4 */
[----:B------:R-:W-:Y:S04]  /*3bc0*/  BSSY B1, `(.L_x_127) ;  /* 0x0000006000017945 */ /* 0x000fe80003800000 */
[----:B------:R0:W-:Y:S01]  /*3bd0*/  @!P4 STG.E.U8 desc[UR36][R8.64+0x59], R135 ;  /* 0x000059870800c986 */ /* 0x0001e2000c101124 */
[----:B------:R-:W-:Y:S05]  /*3be0*/  @P3 BRA `(.L_x_128) ;  /* 0x00000000000c3947 */ /* 0x000fea0003800000 */
[----:B--2---:R-:W3:Y:S02]  /*3bf0*/  LDG.E.U8 R155, desc[UR36][R22.64+0x60] ;  /* 0x00006024169b7981 */ /* 0x004ee4000c1e1100 */
[----:B---3--:R-:W-:-:S05]  /*3c00*/  PRMT R89, R155, 0x8880, RZ ;  /* 0x000088809b597816 */ /* 0x008fca00000000ff */
[----:B------:R-:W-:-:S07]  /*3c10*/  IMAD R164, R89, R154, RZ ;  /* 0x0000009a59a47224 */ /* 0x000fce00078e02ff */
.L_x_128:
[----:B------:R-:W-:Y:S05]  /*3c20*/  BSYNC B1 ;  /* 0x0000000000017941 */ /* 0x000fea0003800000 */
.L_x_127:
[----:B---3--:R-:W-:Y:S01]  /*3c30*/  @!P3 IMAD R89, R136, R153, R164 ;  /* 0x000000998859b224 */ /* 0x008fe200078e02a4 */
[----:B------:R-:W-:Y:S04]  /*3c40*/  BSSY B1, `(.L_x_129) ;  /* 0x0000006000017945 */ /* 0x000fe80003800000 */
[----:B------:R3:W-:Y:S01]  /*3c50*/  @!P3 STG.E.U8 desc[UR36][R158.64+0x60], R89 ;  /* 0x000060599e00b986 */ /* 0x0007e2000c101124 */
[----:B------:R-:W-:Y:S05]  /*3c60*/  @P5 BRA `(.L_x_130) ;  /* 0x00000000000c5947 */ /* 0x000fea0003800000 */
[----:B--2---:R-:W3:Y:S02]  /*3c70*/  LDG.E.U8 R155, desc[UR36][R22.64+0x61] ;  /* 0x00006124169b7981 */ /* 0x004ee4000c1e1100 */
[----:B---3--:R-:W-:-:S05]  /*3c80*/  PRMT R89, R155, 0x8880, RZ ;  /* 0x000088809b597816 */ /* 0x008fca00000000ff */
[----:B------:R-:W-:-:S07]  /*3c90*/  IMAD R164, R89, R154, RZ ;  /* 0x0000009a59a47224 */ /* 0x000fce00078e02ff */
.L_x_130:
[----:B------:R-:W-:Y:S05]  /*3ca0*/  BSYNC B1 ;  /* 0x0000000000017941 */ /* 0x000fea0003800000 */
.L_x_129:
[----:B------:R-:W-:Y:S01]  /*3cb0*/  @!P5 IMAD R137, R137, R153, R164 ;  /* 0x000000998989d224 */ /* 0x000fe200078e02a4 */
[----:B------:R-:W-:Y:S04]  /*3cc0*/  BSSY B1, `(.L_x_131) ;  /* 0x0000006000017945 */ /* 0x000fe80003800000 */
[----:B------:R0:W-:Y:S01]  /*3cd0*/  @!P5 STG.E.U8 desc[UR36][R158.64+0x61], R137 ;  /* 0x000061899e00d986 */ /* 0x0001e2000c101124 */
[----:B------:R-:W-:Y:S05]  /*3ce0*/  @P2 BRA `(.L_x_132) ;  /* 0x00000000000c2947 */ /* 0x000fea0003800000 */
[----:B--2---:R-:W3:Y:S02]  /*3cf0*/  LDG.E.U8 R155, desc[UR36][R162.64+0x60] ;  /* 0x00006024a29b7981 */ /* 0x004ee4000c1e1100 */
[----:B---3--:R-:W-:-:S05]  /*3d00*/  PRMT R89, R155, 0x8880, RZ ;  /* 0x000088809b597816 */ /* 0x008fca00000000ff */
[----:B------:R-:W-:-:S07]  /*3d10*/  IMAD R164, R89, R154, RZ ;  /* 0x0000009a59a47224 */ /* 0x000fce00078e02ff */
.L_x_132:
[----:B------:R-:W-:Y:S05]  /*3d20*/  BSYNC B1 ;  /* 0x0000000000017941 */ /* 0x000fea0003800000 */
.L_x_131:
        /* <DEDUP_REMOVED lines=11> */
.L_x_134:
[----:B------:R-:W-:Y:S05]  /*3de0*/  BSYNC B1 ;  /* 0x0000000000017941 */ /* 0x000fea0003800000 */
.L_x_133:
[----:B------:R-:W-:Y:S01]  /*3df0*/  @!P4 IMAD R139, R139, R153, R164 ;  /* 0x000000998b8bc224 */ /* 0x000fe200078e02a4 */
[----:B------:R-:W-:Y:S04]  /*3e00*/  BSSY B1, `(.L_x_135) ;  /* 0x0000006000017945 */ /* 0x000fe80003800000 */
[----:B------:R0:W-:Y:S01]  /*3e10*/  @!P4 STG.E.U8 desc[UR36][R8.64+0x61], R139 ;  /* 0x0000618b0800c986 */ /* 0x0001e2000c101124 */
[----:B------:R-:W-:Y:S05]  /*3e20*/  @P3 BRA `(.L_x_136) ;  /* 0x00000000000c3947 */ /* 0x000fea0003800000 */
[----:B--2---:R-:W3:Y:S02]  /*3e30*/  LDG.E.U8 R155, desc[UR36][R22.64+0x68] ;  /* 0x00006824169b7981 */ /* 0x004ee4000c1e1100 */
[----:B---3--:R-:W-:-:S05]  /*3e40*/  PRMT R89, R155, 0x8880, RZ ;  /* 0x000088809b597816 */ /* 0x008fca00000000ff */
[----:B------:R-:W-:-:S07]  /*3e50*/  IMAD R164, R89, R154, RZ ;  /* 0x0000009a59a47224 */ /* 0x000fce00078e02ff */
.L_x_136:
[----:B------:R-:W-:Y:S05]  /*3e60*/  BSYNC B1 ;  /* 0x0000000000017941 */ /* 0x000fea0003800000 */
.L_x_135:
[----:B---3--:R-:W-:Y:S01]  /*3e70*/  @!P3 IMAD R89, R140, R153, R164 ;  /* 0x000000998c59b224 */ /* 0x008fe200078e02a4 */
[----:B------:R-:W-:Y:S04]  /*3e80*/  BSSY B1, `(.L_x_137) ;  /* 0x0000006000017945 */ /* 0x000fe80003800000 */
[----:B------:R3:W-:Y:S01]  /*3e90*/  @!P3 STG.E.U8 desc[UR36][R158.64+0x68], R89 ;  /* 0x000068599e00b986 */ /* 0x0007e2000c101124 */
[----:B------:R-:W-:Y:S05]  /*3ea0*/  @P5 BRA `(.L_x_138) ;  /* 0x00000000000c5947 */ /* 0x000fea0003800000 */
[----:B--2---:R-:W3:Y:S02]  /*3eb0*/  LDG.E.U8 R155, desc[UR36][R22.64+0x69] ;  /* 0x00006924169b7981 */ /* 0x004ee4000c1e1100 */
[----:B---3--:R-:W-:-:S05]  /*3ec0*/  PRMT R89, R155, 0x8880, RZ ;  /* 0x000088809b597816 */ /* 0x008fca00000000ff */
[----:B------:R-:W-:-:S07]  /*3ed0*/  IMAD R164, R89, R154, RZ ;  /* 0x0000009a59a47224 */ /* 0x000fce00078e02ff */
.L_x_138:
[----:B------:R-:W-:Y:S05]  /*3ee0*/  BSYNC B1 ;  /* 0x0000000000017941 */ /* 0x000fea0003800000 */
.L_x_137:
[----:B------:R-:W-:Y:S01]  /*3ef0*/  @!P5 IMAD R141, R141, R153, R164 ;  /* 0x000000998d8dd224 */ /* 0x000fe200078e02a4 */
[----:B------:R-:W-:Y:S04]  /*3f00*/  BSSY B1, `(.L_x_139) ;  /* 0x0000006000017945 */ /* 0x000fe80003800000 */
[----:B------:R0:W-:Y:S01]  /*3f10*/  @!P5 STG.E.U8 desc[UR36][R158.64+0x69], R141 ;  /* 0x0000698d9e00d986 */ /* 0x0001e2000c101124 */
[----:B------:R-:W-:Y:S05]  /*3f20*/  @P2 BRA `(.L_x_140) ;  /* 0x00000000000c2947 */ /* 0x000fea0003800000 */
[----:B--2---:R-:W3:Y:S02]  /*3f30*/  LDG.E.U8 R155, desc[UR36][R162.64+0x68] ;  /* 0x00006824a29b7981 */ /* 0x004ee4000c1e1100 */
[----:B---3--:R-:W-:-:S05]  /*3f40*/  PRMT R89, R155, 0x8880, RZ ;  /* 0x000088809b597816 */ /* 0x008fca00000000ff */
[----:B------:R-:W-:-:S07]  /*3f50*/  IMAD R164, R89, R154, RZ ;  /* 0x0000009a59a47224 */ /* 0x000fce00078e02ff */
.L_x_140:
[----:B------:R-:W-:Y:S05]  /*3f60*/  BSYNC B1 ;  /* 0x0000000000017941 */ /* 0x000fea0003800000 */
.L_x_139:
        /* <DEDUP_REMOVED lines=11> */
.L_x_142:
[----:B------:R-:W-:Y:S05]  /*4020*/  BSYNC B1 ;  /* 0x0000000000017941 */ /* 0x000fea0003800000 */
.L_x_141:
[----:B------:R-:W-:Y:S01]  /*4030*/  @!P4 IMAD R143, R143, R153, R164 ;  /* 0x000000998f8fc224 */ /* 0x000fe200078e02a4 */
[----:B------:R-:W-:Y:S04]  /*4040*/  BSSY B1, `(.L_x_143) ;  /* 0x0000006000017945 */ /* 0x000fe80003800000 */
[----:B------:R0:W-:Y:S01]  /*4050*/  @!P4 STG.E.U8 desc[UR36][R8.64+0x69], R143 ;  /* 0x0000698f0800c986 */ /* 0x0001e2000c101124 */
[----:B------:R-:W-:Y:S05]  /*4060*/  @P3 BRA `(.L_x_144) ;  /* 0x00000000000c3947 */ /* 0x000fea0003800000 */
[----:B--2---:R-:W3:Y:S02]  /*4070*/  LDG.E.U8 R155, desc[UR36][R22.64+0x70] ;  /* 0x00007024169b7981 */ /* 0x004ee4000c1e1100 */
[----:B---3--:R-:W-:-:S05]  /*4080*/  PRMT R89, R155, 0x8880, RZ ;  /* 0x000088809b597816 */ /* 0x008fca00000000ff */
[----:B------:R-:W-:-:S07]  /*4090*/  IMAD R164, R89, R154, RZ ;  /* 0x0000009a59a47224 */ /* 0x000fce00078e02ff */
.L_x_144:
[----:B------:R-:W-:Y:S05]  /*40a0*/  BSYNC B1 ;  /* 0x0000000000017941 */ /* 0x000fea0003800000 */
.L_x_143:
[----:B---3--:R-:W-:Y:S01]  /*40b0*/  @!P3 IMAD R89, R144, R153, R164 ;  /* 0x000000999059b224 */ /* 0x008fe200078e02a4 */
[----:B------:R-:W-:Y:S04]  /*40c0*/  BSSY B1, `(.L_x_145) ;  /* 0x0000006000017945 */ /* 0x000fe80003800000 */
[----:B------:R3:W-:Y:S01]  /*40d0*/  @!P3 STG.E.U8 desc[UR36][R158.64+0x70], R89 ;  /* 0x000070599e00b986 */ /* 0x0007e2000c101124 */
[----:B------:R-:W-:Y:S05]  /*40e0*/  @P5 BRA `(.L_x_146) ;  /* 0x00000000000c5947 */ /* 0x000fea0003800000 */
[----:B--2---:R-:W3:Y:S02]  /*40f0*/  LDG.E.U8 R155, desc[UR36][R22.64+0x71] ;  /* 0x00007124169b7981 */ /* 0x004ee4000c1e1100 */
[----:B---3--:R-:W-:-:S05]  /*4100*/  PRMT R89, R155, 0x8880, RZ ;  /* 0x000088809b597816 */ /* 0x008fca00000000ff */
[----:B------:R-:W-:-:S07]  /*4110*/  IMAD R164, R89, R154, RZ ;  /* 0x0000009a59a47224 */ /* 0x000fce00078e02ff */
.L_x_146:
[----:B------:R-:W-:Y:S05]  /*4120*/  BSYNC B1 ;  /* 0x0000000000017941 */ /* 0x000fea0003800000 */
.L_x_145:
[----:B------:R-:W-:Y:S01]  /*4130*/  @!P5 IMAD R145, R145, R153, R164 ;  /* 0x000000999191d224 */ /* 0x000fe200078e02a4 */
[----:B------:R-:W-:Y:S04]  /*4140*/  BSSY B1, `(.L_x_147) ;  /* 0x0000006000017945 */ /* 0x000fe80003800000 */
[----:B------:R0:W-:Y:S01]  /*4150*/  @!P5 STG.E.U8 desc[UR36][R158.64+0x71], R145 ;  /* 0x000071919e00d986 */ /* 0x0001e2000c101124 */
[----:B------:R-:W-:Y:S05]  /*4160*/  @P2 BRA `(.L_x_148) ;  /* 0x00000000000c2947 */ /* 0x000fea0003800000 */
[----:B--2---:R-:W3:Y:S02]  /*4170*/  LDG.E.U8 R155, desc[UR36][R162.64+0x70] ;  /* 0x00007024a29b7981 */ /* 0x004ee4000c1e1100 */
[----:B---3--:R-:W-:-:S05]  /*4180*/  PRMT R89, R155, 0x8880, RZ ;  /* 0x000088809b597816 */ /* 0x008fca00000000ff */
[----:B------:R-:W-:-:S07]  /*4190*/  IMAD R164, R89, R154, RZ ;  /* 0x0000009a59a47224 */ /* 0x000fce00078e02ff */
.L_x_148:
[----:B------:R-:W-:Y:S05]  /*41a0*/  BSYNC B1 ;  /* 0x0000000000017941 */ /* 0x000fea0003800000 */
.L_x_147:
[----:B------:R-:W-:Y:S01]  /*41b0*/  ISETP.LT.OR P4, PT, R152, 0x72, !P1 ;  /* 0x000000729800780c */ /* 0x000fe20004f81670 */
[----:B---3--:R-:W-:Y:S01]  /*41c0*/  @!P2 IMAD R89, R146, R153, R164 ;  /* 0x000000999259a224 */ /* 0x008fe200078e02a4 */
[----:B------:R-:W-:Y:S01]  /*41d0*/  BSSY B1, `(.L_x_149) ;  /* 0x000000b000017945 */ /* 0x000fe20003800000 */
[----:B------:R-:W-:Y:S02]  /*41e0*/  ISETP.LT.OR P3, PT, R152, 0x79, !P0 ;  /* 0x000000799800780c */ /* 0x000fe40004761670 */
[----:B----4-:R-:W-:Y:S01]  /*41f0*/  IADD3 R91, P5, R4, 0x80, RZ ;  /* 0x00000080045b7810 */ /* 0x010fe20007fbe0ff */
[----:B------:R3:W-:Y:S01]  /*4200*/  @!P2 STG.E.U8 desc[UR36][R8.64+0x70], R89 ;  /* 0x000070590800a986 */ /* 0x0007e2000c101124 */
[C---:B------:R-:W-:Y:S02]  /*4210*/  ISETP.LT.OR P2, PT, R152.reuse, 0x79, !P1 ;  /* 0x000000799800780c */ /* 0x040fe40004f41670 */
[C---:B------:R-:W-:Y:S02]  /*4220*/  ISETP.LT.OR P0, PT, R152.reuse, 0x7a, !P0 ;  /* 0x0000007a9800780c */ /* 0x040fe40004701670 */
[----:B------:R-:W-:-:S02]  /*4230*/  ISETP.LT.OR P1, PT, R152, 0x7a, !P1 ;  /* 0x0000007a9800780c */ /* 0x000fc40004f21670 */
[----:B------:R-:W-:Y:S11]  /*4240*/  @P4 BRA `(.L_x_150) ;  /* 0x00000000000c4947 */ /* 0x000ff60003800000 */
[----:B--2---:R-:W3:Y:S02]  /*4250*/  LDG.E.U8 R155, desc[UR36][R162.64+0x71] ;  /* 0x00007124a29b7981 */ /* 0x004ee4000c1e1100 */
[----:B---3--:R-:W-:-:S05]  /*4260*/  PRMT R89, R155, 0x8880, RZ ;  /* 0x000088809b597816 */ /* 0x008fca00000000ff */
[----:B------:R-:W-:-:S07]  /*4270*/  IMAD R164, R89, R154, RZ ;  /* 0x0000009a59a47224 */ /* 0x000fce00078e02ff */
.L_x_150:
[----:B------:R-:W-:Y:S05]  /*4280*/  BSYNC B1 ;  /* 0x0000000000017941 */ /* 0x000fea0003800000 */
.L_x_149:
[----:B------:R-:W-:Y:S01]  /*4290*/  @!P4 IMAD R147, R147, R153, R164 ;  /* 0x000000999393c224 */ /* 0x000fe200078e02a4 */
[----:B------:R-:W-:Y:S04]  /*42a0*/  BSSY B1, `(.L_x_151) ;  /* 0x0000006000017945 */ /* 0x000fe80003800000 */
[----:B------:R4:W-:Y:S01]  /*42b0*/  @!P4 STG.E.U8 desc[UR36][R8.64+0x71], R147 ;  /* 0x000071930800c986 */ /* 0x0009e2000c101124 */
[----:B------:R-:W-:Y:S05]  /*42c0*/  @P3 BRA `(.L_x_152) ;  /* 0x00000000000c3947 */ /* 0x000fea0003800000 */
[----:B--2---:R-:W3:Y:S02]  /*42d0*/  LDG.E.U8 R155, desc[UR36][R22.64+0x78] ;  /* 0x00007824169b7981 */ /* 0x004ee4000c1e1100 */
[----:B---3--:R-:W-:-:S05]  /*42e0*/  PRMT R89, R155, 0x8880, RZ ;  /* 0x000088809b597816 */ /* 0x008fca00000000ff */
[----:B------:R-:W-:-:S07]  /*42f0*/  IMAD R164, R89, R154, RZ ;  /* 0x0000009a59a47224 */ /* 0x000fce00078e02ff */
.L_x_152:
[----:B------:R-:W-:Y:S05]  /*4300*/  BSYNC B1 ;  /* 0x0000000000017941 */ /* 0x000fea0003800000 */
.L_x_151:
[----:B---3--:R-:W-:Y:S01]  /*4310*/  @!P3 IMAD R89, R148, R153, R164 ;  /* 0x000000999459b224 */ /* 0x008fe200078e02a4 */
[----:B------:R-:W-:Y:S01]  /*4320*/  BSSY B1, `(.L_x_153) ;  /* 0x0000007000017945 */ /* 0x000fe20003800000 */
[----:B0-----:R-:W-:-:S03]  /*4330*/  IMAD.X R93, RZ, RZ, R5, P5 ;  /* 0x000000ffff5d7224 */ /* 0x001fc600028e0605 */
[----:B------:R0:W-:Y:S01]  /*4340*/  @!P3 STG.E.U8 desc[UR36][R158.64+0x78], R89 ;  /* 0x000078599e00b986 */ /* 0x0001e2000c101124 */
[----:B------:R-:W-:Y:S05]  /*4350*/  @P0 BRA `(.L_x_154) ;  /* 0x00000000000c0947 */ /* 0x000fea0003800000 */
[----:B--2---:R-:W2:Y:S02]  /*4360*/  LDG.E.U8 R155, desc[UR36][R22.64+0x79] ;  /* 0x00007924169b7981 */ /* 0x004ea4000c1e1100 */
[----:B--2---:R-:W-:-:S05]  /*4370*/  PRMT R5, R155, 0x8880, RZ ;  /* 0x000088809b057816 */ /* 0x004fca00000000ff */
[----:B------:R-:W-:-:S07]  /*4380*/  IMAD R164, R5, R154, RZ ;  /* 0x0000009a05a47224 */ /* 0x000fce00078e02ff */
.L_x_154:
[----:B------:R-:W-:Y:S05]  /*4390*/  BSYNC B1 ;  /* 0x0000000000017941 */ /* 0x000fea0003800000 */
.L_x_153:
[----:B------:R-:W-:Y:S01]  /*43a0*/  @!P0 IMAD R149, R149, R153, R164 ;  /* 0x0000009995958224 */ /* 0x000fe200078e02a4 */
[----:B------:R-:W-:Y:S01]  /*43b0*/  BSSY B1, `(.L_x_155) ;  /* 0x0000007000017945 */ /* 0x000fe20003800000 */
[----:B------:R-:W-:-:S03]  /*43c0*/  IMAD R4, R93, R156, RZ ;  /* 0x0000009c5d047224 */ /* 0x000fc600078e02ff */
[----:B------:R3:W-:Y:S01]  /*43d0*/  @!P0 STG.E.U8 desc[UR36][R158.64+0x79], R149 ;  /* 0x000079959e008986 */ /* 0x0007e2000c101124 */
[----:B------:R-:W-:Y:S05]  /*43e0*/  @P2 BRA `(.L_x_156) ;  /* 0x00000000000c2947 */ /* 0x000fea0003800000 */
[----:B--2---:R-:W2:Y:S02]  /*43f0*/  LDG.E.U8 R155, desc[UR36][R162.64+0x78] ;  /* 0x00007824a29b7981 */ /* 0x004ea4000c1e1100 */
[----:B--2---:R-:W-:-:S05]  /*4400*/  PRMT R5, R155, 0x8880, RZ ;  /* 0x000088809b057816 */ /* 0x004fca00000000ff */
[----:B------:R-:W-:-:S07]  /*4410*/  IMAD R164, R5, R154, RZ ;  /* 0x0000009a05a47224 */ /* 0x000fce00078e02ff */
.L_x_156:
[----:B------:R-:W-:Y:S05]  /*4420*/  BSYNC B1 ;  /* 0x0000000000017941 */ /* 0x000fea0003800000 */
.L_x_155:
[----:B------:R-:W-:Y:S01]  /*4430*/  @!P2 IMAD R5, R150, R153, R164 ;  /* 0x000000999605a224 */ /* 0x000fe200078e02a4 */
[----:B------:R-:W-:Y:S01]  /*4440*/  BSSY B1, `(.L_x_157) ;  /* 0x0000009000017945 */ /* 0x000fe20003800000 */
[C---:B------:R-:W-:Y:S02]  /*4450*/  IMAD R23, R91.reuse, R157, R4 ;  /* 0x0000009d5b177224 */ /* 0x040fe400078e0204 */
[CC--:B------:R-:W-:Y:S01]  /*4460*/  IMAD.WIDE.U32 R160, R91.reuse, R156.reuse, R160 ;  /* 0x0000009c5ba07225 */ /* 0x0c0fe200078e00a0 */
[----:B------:R0:W-:Y:S03]  /*4470*/  @!P2 STG.E.U8 desc[UR36][R8.64+0x78], R5 ;  /* 0x000078050800a986 */ /* 0x0001e6000c101124 */
[----:B------:R-:W-:Y:S01]  /*4480*/  IMAD.WIDE.U32 R156, R91, R156, R20 ;  /* 0x0000009c5b9c7225 */ /* 0x000fe200078e0014 */
[----:B------:R-:W-:Y:S06]  /*4490*/  @P1 BRA `(.L_x_158) ;  /* 0x00000000000c1947 */ /* 0x000fec0003800000 */
[----:B--2---:R-:W0:Y:S02]  /*44a0*/  LDG.E.U8 R155, desc[UR36][R162.64+0x79] ;  /* 0x00007924a29b7981 */ /* 0x004e24000c1e1100 */
[----:B0-----:R-:W-:-:S05]  /*44b0*/  PRMT R5, R155, 0x8880, RZ ;  /* 0x000088809b057816 */ /* 0x001fca00000000ff */
[----:B------:R-:W-:-:S07]  /*44c0*/  IMAD R164, R5, R154, RZ ;  /* 0x0000009a05a47224 */ /* 0x000fce00078e02ff */
.L_x_158:
[----:B------:R-:W-:Y:S05]  /*44d0*/  BSYNC B1 ;  /* 0x0000000000017941 */ /* 0x000fea0003800000 */
.L_x_157:
[----:B------:R-:W-:Y:S01]  /*44e0*/  @!P1 IMAD R151, R151, R153, R164 ;  /* 0x0000009997979224 */ /* 0x000fe200078e02a4 */
[----:B------:R-:W-:Y:S01]  /*44f0*/  ISETP.GE.AND P2, PT, R3, 0x81, PT ;  /* 0x000000810300780c */ /* 0x000fe20003f46270 */
[----:B------:R-:W-:Y:S01]  /*4500*/  BSSY B1, `(.L_x_159) ;  /* 0x000000c000017945 */ /* 0x000fe20003800000 */
[----:B------:R-:W-:Y:S02]  /*4510*/  IADD3 R4, P5, R156, R12, RZ ;  /* 0x0000000c9c047210 */ /* 0x000fe40007fbe0ff */
[----:B------:R1:W-:Y:S01]  /*4520*/  @!P1 STG.E.U8 desc[UR36][R8.64+0x79], R151 ;  /* 0x0000799708009986 */ /* 0x0003e2000c101124 */
[----:B------:R-:W-:Y:S02]  /*4530*/  ISETP.LT.OR P1, PT, R152, 0x1, !P2 ;  /* 0x000000019800780c */ /* 0x000fe40005721670 */
[----:B0-----:R-:W-:Y:S02]  /*4540*/  IADD3.X R5, R13, R157, R23, P5, !PT ;  /* 0x0000009d0d057210 */ /* 0x001fe40002ffe417 */
[----:B------:R-:W-:-:S02]  /*4550*/  ISETP.GE.AND P0, PT, R3, 0x89, PT ;  /* 0x000000890300780c */ /* 0x000fc40003f06270 */
[----:B------:R-:W-:Y:S02]  /*4560*/  IADD3 R12, P4, P3, R14, R12, R160 ;  /* 0x0000000c0e0c7210 */ /* 0x000fe40007b9e0a0 */
[----:B------:R-:W-:-:S05]  /*4570*/  ISETP.LT.OR P5, PT, R152, 0x2, !P2 ;  /* 0x000000029800780c */ /* 0x000fca00057a1670 */
[----:B-1----:R-:W-:Y:S08]  /*4580*/  @P1 BRA `(.L_x_160) ;  /* 0x00000000000c1947 */ /* 0x002ff00003800000 */
[----:B--2---:R-:W2:Y:S02]  /*4590*/  LDG.E.U8 R155, desc[UR36][R4.64] ;  /* 0x00000024049b7981 */ /* 0x004ea4000c1e1100 */
[----:B--2---:R-:W-:-:S05]  /*45a0*/  PRMT R3, R155, 0x8880, RZ ;  /* 0x000088809b037816 */ /* 0x004fca00000000ff */
[----:B------:R-:W-:-:S07]  /*45b0*/  IMAD R164, R3, R154, RZ ;  /* 0x0000009a03a47224 */ /* 0x000fce00078e02ff */
.L_x_160:
[----:B------:R-:W-:Y:S05]  /*45c0*/  BSYNC B1 ;  /* 0x0000000000017941 */ /* 0x000fea0003800000 */
.L_x_159:
[----:B------:R-:W-:Y:S01]  /*45d0*/  @!P1 IMAD R3, R24, R153, R164 ;  /* 0x0000009918039224 */ /* 0x000fe200078e02a4 */
[----:B------:R-:W-:Y:S01]  /*45e0*/  BSSY B1, `(.L_x_161) ;  /* 0x0000007000017945 */ /* 0x000fe20003800000 */
[----:B------:R-:W-:-:S03]  /*45f0*/  IMAD.IADD R160, R23, 0x1, R161 ;  /* 0x0000000117a07824 */ /* 0x000fc600078e02a1 */
[----:B------:R0:W-:Y:S01]  /*4600*/  @!P1 STG.E.U8 desc[UR36][R6.64], R3 ;  /* 0x0000000306009986 */ /* 0x0001e2000c101124 */
[----:B------:R-:W-:Y:S05]  /*4610*/  @P5 BRA `(.L_x_162) ;  /* 0x00000000000c5947 */ /* 0x000fea0003800000 */
[----:B--2---:R-:W0:Y:S02]  /*4620*/  LDG.E.U8 R155, desc[UR36][R4.64+0x1] ;  /* 0x00000124049b7981 */ /* 0x004e24000c1e1100 */
[----:B0-----:R-:W-:-:S05]  /*4630*/  PRMT R3, R155, 0x8880, RZ ;  /* 0x000088809b037816 */ /* 0x001fca00000000ff */
[----:B------:R-:W-:-:S07]  /*4640*/  IMAD R164, R3, R154, RZ ;  /* 0x0000009a03a47224 */ /* 0x000fce00078e02ff */
.L_x_162:
[----:B------:R-:W-:Y:S05]  /*4650*/  BSYNC B1 ;  /* 0x0000000000017941 */ /* 0x000fea0003800000 */
.L_x_161:
[C---:B------:R-:W-:Y:S01]  /*4660*/  ISETP.LT.OR P1, PT, R152.reuse, 0x1, !P0 ;  /* 0x000000019800780c */ /* 0x040fe20004721670 */
[----:B------:R-:W-:Y:S01]  /*4670*/  @!P5 IMAD R25, R25, R153, R164 ;  /* 0x000000991919d224 */ /* 0x000fe200078e02a4 */
[----:B------:R-:W-:Y:S01]  /*4680*/  BSSY B1, `(.L_x_163) ;  /* 0x000000a000017945 */ /* 0x000fe20003800000 */
[----:B------:R-:W-:Y:S02]  /*4690*/  IADD3.X R13, R21, R13, R160, P4, P3 ;  /* 0x0000000d150d7210 */ /* 0x000fe400027e64a0 */
[C---:B------:R-:W-:Y:S01]  /*46a0*/  ISETP.LT.OR P4, PT, R152.reuse, 0x2, !P0 ;  /* 0x000000029800780c */ /* 0x040fe20004781670 */
[----:B------:R1:W-:Y:S01]  /*46b0*/  @!P5 STG.E.U8 desc[UR36][R6.64+0x1], R25 ;  /* 0x000001190600d986 */ /* 0x0003e2000c101124 */
[C---:B------:R-:W-:Y:S02]  /*46c0*/  ISETP.LT.OR P5, PT, R152.reuse, 0x9, !P2 ;  /* 0x000000099800780c */ /* 0x040fe400057a1670 */
[----:B------:R-:W-:-:S04]  /*46d0*/  ISETP.LT.OR P3, PT, R152, 0xa, !P2 ;  /* 0x0000000a9800780c */ /* 0x000fc80005761670 */
[----:B------:R-:W-:Y:S09]  /*46e0*/  @P1 BRA `(.L_x_164) ;  /* 0x00000000000c1947 */ /* 0x000ff20003800000 */
[----:B--2---:R-:W0:Y:S02]  /*46f0*/  LDG.E.U8 R155, desc[UR36][R12.64] ;  /* 0x000000240c9b7981 */ /* 0x004e24000c1e1100 */
[----:B0-----:R-:W-:-:S05]  /*4700*/  PRMT R3, R155, 0x8880, RZ ;  /* 0x000088809b037816 */ /* 0x001fca00000000ff */
[----:B------:R-:W-:-:S07]  /*4710*/  IMAD R164, R3, R154, RZ ;  /* 0x0000009a03a47224 */ /* 0x000fce00078e02ff */
.L_x_164:
[----:B------:R-:W-:Y:S05]  /*4720*/  BSYNC B1 ;  /* 0x0000000000017941 */ /* 0x000fea0003800000 */
.L_x_163:
[----:B0-----:R-:W-:Y:S01]  /*4730*/  @!P1 IMAD R3, R26, R153, R164 ;  /* 0x000000991a039224 */ /* 0x001fe200078e02a4 */
[----:B------:R-:W-:Y:S04]  /*4740*/  BSSY B1, `(.L_x_165) ;  /* 0x0000006000017945 */ /* 0x000fe80003800000 */
[----:B------:R0:W-:Y:S01]  /*4750*/  @!P1 STG.E.U8 desc[UR36][R10.64], R3 ;  /* 0x000000030a009986 */ /* 0x0001e2000c101124 */
[----:B------:R-:W-:Y:S05]  /*4760*/  @P4 BRA `(.L_x_166) ;  /* 0x00000000000c4947 */ /* 0x000fea0003800000 */
[----:B--2---:R-:W0:Y:S02]  /*4770*/  LDG.E.U8 R155, desc[UR36][R12.64+0x1] ;  /* 0x000001240c9b7981 */ /* 0x004e24000c1e1100 */
[----:B0-----:R-:W-:-:S05]  /*4780*/  PRMT R3, R155, 0x8880, RZ ;  /* 0x000088809b037816 */ /* 0x001fca00000000ff */
[----:B------:R-:W-:-:S07]  /*4790*/  IMAD R164, R3, R154, RZ ;  /* 0x0000009a03a47224 */ /* 0x000fce00078e02ff */
.L_x_166:
[----:B------:R-:W-:Y:S05]  /*47a0*/  BSYNC B1 ;  /* 0x0000000000017941 */ /* 0x000fea0003800000 */
.L_x_165:
[----:B------:R-:W-:Y:S01]  /*47b0*/  @!P4 IMAD R27, R27, R153, R164 ;  /* 0x000000991b1bc224 */ /* 0x000fe200078e02a4 */
[----:B------:R-:W-:Y:S04]  /*47c0*/  BSSY B1, `(.L_x_167) ;  /* 0x0000006000017945 */ /* 0x000fe80003800000 */
[----:B------:R0:W-:Y:S01]  /*47d0*/  @!P4 STG.E.U8 desc[UR36][R10.64+0x1], R27 ;  /* 0x0000011b0a00c986 */ /* 0x0001e2000c101124 */
[----:B------:R-:W-:Y:S05]  /*47e0*/  @P5 BRA `(.L_x_168) ;  /* 0x00000000000c5947 */ /* 0x000fea0003800000 */
[----:B--2---:R-:W0:Y:S02]  /*47f0*/  LDG.E.U8 R155, desc[UR36][R4.64+0x8] ;  /* 0x00000824049b7981 */ /* 0x004e24000c1e1100 */
[----:B0-----:R-:W-:-:S05]  /*4800*/  PRMT R3, R155, 0x8880, RZ ;  /* 0x000088809b037816 */ /* 0x001fca00000000ff */
[----:B------:R-:W-:-:S07]  /*4810*/  IMAD R164, R3, R154, RZ ;  /* 0x0000009a03a47224 */ /* 0x000fce00078e02ff */
.L_x_168:
[----:B------:R-:W-:Y:S05]  /*4820*/  BSYNC B1 ;  /* 0x0000000000017941 */ /* 0x000fea0003800000 */
.L_x_167:
[----:B0-----:R-:W-:Y:S01]  /*4830*/  @!P5 IMAD R3, R28, R153, R164 ;  /* 0x000000991c03d224 */ /* 0x001fe200078e02a4 */
[----:B------:R-:W-:Y:S04]  /*4840*/  BSSY B1, `(.L_x_169) ;  /* 0x0000006000017945 */ /* 0x000fe80003800000 */
[----:B------:R0:W-:Y:S01]  /*4850*/  @!P5 STG.E.U8 desc[UR36][R6.64+0x8], R3 ;  /* 0x000008030600d986 */ /* 0x0001e2000c101124 */
[----:B------:R-:W-:Y:S05]  /*4860*/  @P3 BRA `(.L_x_170) ;  /* 0x00000000000c3947 */ /* 0x000fea0003800000 */
[----:B--2---:R-:W0:Y:S02]  /*4870*/  LDG.E.U8 R155, desc[UR36][R4.64+0x9] ;  /* 0x00000924049b7981 */ /* 0x004e24000c1e1100 */
[----:B0-----:R-:W-:-:S05]  /*4880*/  PRMT R3, R155, 0x8880, RZ ;  /* 0x000088809b037816 */ /* 0x001fca00000000ff */
[----:B------:R-:W-:-:S07]  /*4890*/  IMAD R164, R3, R154, RZ ;  /* 0x0000009a03a47224 */ /* 0x000fce00078e02ff */
.L_x_170:
[----:B------:R-:W-:Y:S05]  /*48a0*/  BSYNC B1 ;  /* 0x0000000000017941 */ /* 0x000fea0003800000 */
.L_x_169:
[C---:B------:R-:W-:Y:S01]  /*48b0*/  ISETP.LT.OR P5, PT, R152.reuse, 0x9, !P0 ;  /* 0x000000099800780c */ /* 0x040fe200047a1670 */
[----:B------:R-:W-:Y:S01]  /*48c0*/  @!P3 IMAD R29, R29, R153, R164 ;  /* 0x000000991d1db224 */ /* 0x000fe200078e02a4 */
[----:B------:R-:W-:Y:S01]  /*48d0*/  BSSY B1, `(.L_x_171) ;  /* 0x0000009000017945 */ /* 0x000fe20003800000 */
[C---:B------:R-:W-:Y:S02]  /*48e0*/  ISETP.LT.OR P4, PT, R152.reuse, 0xa, !P0 ;  /* 0x0000000a9800780c */ /* 0x040fe40004781670 */
[C---:B------:R-:W-:Y:S01]  /*48f0*/  ISETP.LT.OR P1, PT, R152.reuse, 0x12, !P2 ;  /* 0x000000129800780c */ /* 0x040fe20005721670 */
[----:B------:R0:W-:Y:S01]  /*4900*/  @!P3 STG.E.U8 desc[UR36][R6.64+0x9], R29 ;  /* 0x0000091d0600b986 */ /* 0x0001e2000c101124 */
[----:B------:R-:W-:-:S06]  /*4910*/  ISETP.LT.OR P3, PT, R152, 0x11, !P2 ;  /* 0x000000119800780c */ /* 0x000fcc0005761670 */
[----:B------:R-:W-:Y:S07]  /*4920*/  @P5 BRA `(.L_x_172) ;  /* 0x00000000000c5947 */ /* 0x000fee0003800000 */
[----:B--2---:R-:W0:Y:S02]  /*4930*/  LDG.E.U8 R155, desc[UR36][R12.64+0x8] ;  /* 0x000008240c9b7981 */ /* 0x004e24000c1e1100 */
[----:B0-----:R-:W-:-:S05]  /*4940*/  PRMT R3, R155, 0x8880, RZ ;  /* 0x000088809b037816 */ /* 0x001fca00000000ff */
[----:B------:R-:W-:-:S07]  /*4950*/  IMAD R164, R3, R154, RZ ;  /* 0x0000009a03a47224 */ /* 0x000fce00078e02ff */
.L_x_172:
[----:B------:R-:W-:Y:S05]  /*4960*/  BSYNC B1 ;  /* 0x0000000000017941 */ /* 0x000fea0003800000 */
.L_x_171:
[----:B0-----:R-:W-:Y:S01]  /*4970*/  @!P5 IMAD R3, R30, R153, R164 ;  /* 0x000000991e03d224 */ /* 0x001fe200078e02a4 */
[----:B------:R-:W-:Y:S04]  /*4980*/  BSSY B1, `(.L_x_173) ;  /* 0x0000006000017945 */ /* 0x000fe80003800000 */
[----:B------:R0:W-:Y:S01]  /*4990*/  @!P5 STG.E.U8 desc[UR36][R10.64+0x8], R3 ;  /* 0x000008030a00d986 */ /* 0x0001e2000c101124 */
[----:B------:R-:W-:Y:S05]  /*49a0*/  @P4 BRA `(.L_x_174) ;  /* 0x00000000000c4947 */ /* 0x000fea0003800000 */
[----:B--2---:R-:W0:Y:S02]  /*49b0*/  LDG.E.U8 R155, desc[UR36][R12.64+0x9] ;  /* 0x000009240c9b7981 */ /* 0x004e24000c1e1100 */
[----:B0-----:R-:W-:-:S05]  /*49c0*/  PRMT R3, R155, 0x8880, RZ ;  /* 0x000088809b037816 */ /* 0x001fca00000000ff */
[----:B------:R-:W-:-:S07]  /*49d0*/  IMAD R164, R3, R154, RZ ;  /* 0x0000009a03a47224 */ /* 0x000fce00078e02ff */
.L_x_174:
[----:B------:R-:W-:Y:S05]  /*49e0*/  BSYNC B1 ;  /* 0x0000000000017941 */ /* 0x000fea0003800000 */
.L_x_173:
[----:B------:R-:W-:Y:S01]  /*49f0*/  @!P4 IMAD R31, R31, R153, R164 ;  /* 0x000000991f1fc224 */ /* 0x000fe200078e02a4 */
[----:B------:R-:W-:Y:S04]  /*4a00*/  BSSY B1, `(.L_x_175) ;  /* 0x0000006000017945 */ /* 0x000fe80003800000 */
[----:B------:R0:W-:Y:S01]  /*4a10*/  @!P4 STG.E.U8 desc[UR36][R10.64+0x9], R31 ;  /* 0x0000091f0a00c986 */ /* 0x0001e2000c101124 */
[----:B------:R-:W-:Y:S05]  /*4a20*/  @P3 BRA `(.L_x_176) ;  /* 0x00000000000c3947 */ /* 0x000fea0003800000 */
[----:B--2---:R-:W0:Y:S02]  /*4a30*/  LDG.E.U8 R155, desc[UR36][R4.64+0x10] ;  /* 0x00001024049b7981 */ /* 0x004e24000c1e1100 */
[----:B0-----:R-:W-:-:S05]  /*4a40*/  PRMT R3, R155, 0x8880, RZ ;  /* 0x000088809b037816 */ /* 0x001fca00000000ff */
[----:B------:R-:W-:-:S07]  /*4a50*/  IMAD R164, R3, R154, RZ ;  /* 0x0000009a03a47224 */ /* 0x000fce00078e02ff */
.L_x_176:
[----:B------:R-:W-:Y:S05]  /*4a60*/  BSYNC B1 ;  /* 0x0000000000017941 */ /* 0x000fea0003800000 */
.L_x_175:
[----:B0-----:R-:W-:Y:S01]  /*4a70*/  @!P3 IMAD R3, R32, R153, R164 ;  /* 0x000000992003b224 */ /* 0x001fe200078e02a4 */
[----:B------:R-:W-:Y:S04]  /*4a80*/  BSSY B1, `(.L_x_177) ;  /* 0x0000006000017945 */ /* 0x000fe80003800000 */
[----:B------:R0:W-:Y:S01]  /*4a90*/  @!P3 STG.E.U8 desc[UR36][R6.64+0x10], R3 ;  /* 0x000010030600b986 */ /* 0x0001e2000c101124 */
[----:B------:R-:W-:Y:S05]  /*4aa0*/  @P1 BRA `(.L_x_178) ;  /* 0x00000000000c1947 */ /* 0x000fea0003800000 */
[----:B--2---:R-:W0:Y:S02]  /*4ab0*/  LDG.E.U8 R155, desc[UR36][R4.64+0x11] ;  /* 0x00001124049b7981 */ /* 0x004e24000c1e1100 */
[----:B0-----:R-:W-:-:S05]  /*4ac0*/  PRMT R3, R155, 0x8880, RZ ;  /* 0x000088809b037816 */ /* 0x001fca00000000ff */
[----:B------:R-:W-:-:S07]  /*4ad0*/  IMAD R164, R3, R154, RZ ;  /* 0x0000009a03a47224 */ /* 0x000fce00078e02ff */
.L_x_178:
[----:B------:R-:W-:Y:S05]  /*4ae0*/  BSYNC B1 ;  /* 0x0000000000017941 */ /* 0x000fea0003800000 */
.L_x_177:
        /* <DEDUP_REMOVED lines=11> */
.L_x_180:
[----:B------:R-:W-:Y:S05]  /*4ba0*/  BSYNC B1 ;  /* 0x0000000000017941 */ /* 0x000fea0003800000 */
.L_x_179:
[----:B0-----:R-:W-:Y:S01]  /*4bb0*/  @!P4 IMAD R3, R34, R153, R164 ;  /* 0x000000992203c224 */ /* 0x001fe200078e02a4 */
[----:B------:R-:W-:Y:S04]  /*4bc0*/  BSSY B1, `(.L_x_181) ;  /* 0x0000006000017945 */ /* 0x000fe80003800000 */
[----:B------:R0:W-:Y:S01]  /*4bd0*/  @!P4 STG.E.U8 desc[UR36][R10.64+0x10], R3 ;  /* 0x000010030a00c986 */ /* 0x0001e2000c101124 */
[----:B------:R-:W-:Y:S05]  /*4be0*/  @P3 BRA `(.L_x_182) ;  /* 0x00000000000c3947 */ /* 0x000fea0003800000 */
[----:B--2---:R-:W0:Y:S02]  /*4bf0*/  LDG.E.U8 R155, desc[UR36][R12.64+0x11] ;  /* 0x000011240c9b7981 */ /* 0x004e24000c1e1100 */
[----:B0-----:R-:W-:-:S05]  /*4c00*/  PRMT R3, R155, 0x8880, RZ ;  /* 0x000088809b037816 */ /* 0x001fca00000000ff */
[----:B------:R-:W-:-:S07]  /*4c10*/  IMAD R164, R3, R154, RZ ;  /* 0x0000009a03a47224 */ /* 0x000fce00078e02ff */
.L_x_182:
[----:B------:R-:W-:Y:S05]  /*4c20*/  BSYNC B1 ;  /* 0x0000000000017941 */ /* 0x000fea0003800000 */
.L_x_181:
[----:B------:R-:W-:Y:S01]  /*4c30*/  @!P3 IMAD R35, R35, R153, R164 ;  /* 0x000000992323b224 */ /* 0x000fe200078e02a4 */
[----:B------:R-:W-:Y:S04]  /*4c40*/  BSSY B1, `(.L_x_183) ;  /* 0x0000006000017945 */ /* 0x000fe80003800000 */
[----:B------:R0:W-:Y:S01]  /*4c50*/  @!P3 STG.E.U8 desc[UR36][R10.64+0x11], R35 ;  /* 0x000011230a00b986 */ /* 0x0001e2000c101124 */
[----:B------:R-:W-:Y:S05]  /*4c60*/  @P5 BRA `(.L_x_184) ;  /* 0x00000000000c5947 */ /* 0x000fea0003800000 */
[----:B--2---:R-:W0:Y:S02]  /*4c70*/  LDG.E.U8 R155, desc[UR36][R4.64+0x18] ;  /* 0x00001824049b7981 */ /* 0x004e24000c1e1100 */
[----:B0-----:R-:W-:-:S05]  /*4c80*/  PRMT R3, R155, 0x8880, RZ ;  /* 0x000088809b037816 */ /* 0x001fca00000000ff */
[----:B------:R-:W-:-:S07]  /*4c90*/  IMAD R164, R3, R154, RZ ;  /* 0x0000009a03a47224 */ /* 0x000fce00078e02ff */
.L_x_184:
[----:B------:R-:W-:Y:S05]  /*4ca0*/  BSYNC B1 ;  /* 0x0000000000017941 */ /* 0x000fea0003800000 */
.L_x_183:
[----:B0-----:R-:W-:Y:S01]  /*4cb0*/  @!P5 IMAD R3, R36, R153, R164 ;  /* 0x000000992403d224 */ /* 0x001fe200078e02a4 */
[----:B------:R-:W-:Y:S04]  /*4cc0*/  BSSY B1, `(.L_x_185) ;  /* 0x0000006000017945 */ /* 0x000fe80003800000 */
[----:B------:R0:W-:Y:S01]  /*4cd0*/  @!P5 STG.E.U8 desc[UR36][R6.64+0x18], R3 ;  /* 0x000018030600d986 */ /* 0x0001e2000c101124 */
[----:B------:R-:W-:Y:S05]  /*4ce0*/  @P1 BRA `(.L_x_186) ;  /* 0x00000000000c1947 */ /* 0x000fea0003800000 */
[----:B--2---:R-:W0:Y:S02]  /*4cf0*/  LDG.E.U8 R155, desc[UR36][R4.64+0x19] ;  /* 0x00001924049b7981 */ /* 0x004e24000c1e1100 */
[----:B0-----:R-:W-:-:S05]  /*4d00*/  PRMT R3, R155, 0x8880, RZ ;  /* 0x000088809b037816 */ /* 0x001fca00000000ff */
[----:B------:R-:W-:-:S07]  /*4d10*/  IMAD R164, R3, R154, RZ ;  /* 0x0000009a03a47224 */ /* 0x000fce00078e02ff */
.L_x_186:
[----:B------:R-:W-:Y:S05]  /*4d20*/  BSYNC B1 ;  /* 0x0000000000017941 */ /* 0x000fea0003800000 */
.L_x_185:
        /* <DEDUP_REMOVED lines=11> */
.L_x_188:
[----:B------:R-:W-:Y:S05]  /*4de0*/  BSYNC B1 ;  /* 0x0000000000017941 */ /* 0x000fea0003800000 */
.L_x_187:
[----:B0-----:R-:W-:Y:S01]  /*4df0*/  @!P4 IMAD R3, R38, R153, R164 ;  /* 0x000000992603c224 */ /* 0x001fe200078e02a4 */
[----:B------:R-:W-:Y:S04]  /*4e00*/  BSSY B1, `(.L_x_189) ;  /* 0x0000006000017945 */ /* 0x000fe80003800000 */
[----:B------:R0:W-:Y:S01]  /*4e10*/  @!P4 STG.E.U8 desc[UR36][R10.64+0x18], R3 ;  /* 0x000018030a00c986 */ /* 0x0001e2000c101124 */
[----:B------:R-:W-:Y:S05]  /*4e20*/  @P3 BRA `(.L_x_190) ;  /* 0x00000000000c3947 */ /* 0x000fea0003800000 */
[----:B--2---:R-:W0:Y:S02]  /*4e30*/  LDG.E.U8 R155, desc[UR36][R12.64+0x19] ;  /* 0x000019240c9b7981 */ /* 0x004e24000c1e1100 */
[----:B0-----:R-:W-:-:S05]  /*4e40*/  PRMT R3, R155, 0x8880, RZ ;  /* 0x000088809b037816 */ /* 0x001fca00000000ff */
[----:B------:R-:W-:-:S07]  /*4e50*/  IMAD R164, R3, R154, RZ ;  /* 0x0000009a03a47224 */ /* 0x000fce00078e02ff */
.L_x_190:
[----:B------:R-:W-:Y:S05]  /*4e60*/  BSYNC B1 ;  /* 0x0000000000017941 */ /* 0x000fea0003800000 */
.L_x_189:
[----:B------:R-:W-:Y:S01]  /*4e70*/  @!P3 IMAD R39, R39, R153, R164 ;  /* 0x000000992727b224 */ /* 0x000fe200078e02a4 */
[----:B------:R-:W-:Y:S04]  /*4e80*/  BSSY B1, `(.L_x_191) ;  /* 0x0000006000017945 */ /* 0x000fe80003800000 */
[----:B------:R0:W-:Y:S01]  /*4e90*/  @!P3 STG.E.U8 desc[UR36][R10.64+0x19], R39 ;  /* 0x000019270a00b986 */ /* 0x0001e2000c101124 */
[----:B------:R-:W-:Y:S05]  /*4ea0*/  @P5 BRA `(.L_x_192) ;  /* 0x00000000000c5947 */ /* 0x000fea0003800000 */
[----:B--2---:R-:W0:Y:S02]  /*4eb0*/  LDG.E.U8 R155, desc[UR36][R4.64+0x20] ;  /* 0x00002024049b7981 */ /* 0x004e24000c1e1100 */
[----:B0-----:R-:W-:-:S05]  /*4ec0*/  PRMT R3, R155, 0x8880, RZ ;  /* 0x000088809b037816 */ /* 0x001fca00000000ff */
[----:B------:R-:W-:-:S07]  /*4ed0*/  IMAD R164, R3, R154, RZ ;  /* 0x0000009a03a47224 */ /* 0x000fce00078e02ff */
.L_x_192:
[----:B------:R-:W-:Y:S05]  /*4ee0*/  BSYNC B1 ;  /* 0x0000000000017941 */ /* 0x000fea0003800000 */
.L_x_191:
[----:B0-----:R-:W-:Y:S01]  /*4ef0*/  @!P5 IMAD R3, R40, R153, R164 ;  /* 0x000000992803d224 */ /* 0x001fe200078e02a4 */
[----:B------:R-:W-:Y:S04]  /*4f00*/  BSSY B1, `(.L_x_193) ;  /* 0x0000006000017945 */ /* 0x000fe80003800000 */
[----:B------:R0:W-:Y:S01]  /*4f10*/  @!P5 STG.E.U8 desc[UR36][R6.64+0x20], R3 ;  /* 0x000020030600d986 */ /* 0x0001e2000c101124 */
[----:B------:R-:W-:Y:S05]  /*4f20*/  @P1 BRA `(.L_x_194) ;  /* 0x00000000000c1947 */ /* 0x000fea0003800000 */
[----:B--2---:R-:W0:Y:S02]  /*4f30*/  LDG.E.U8 R155, desc[UR36][R4.64+0x21] ;  /* 0x00002124049b7981 */ /* 0x004e24000c1e1100 */
[----:B0-----:R-:W-:-:S05]  /*4f40*/  PRMT R3, R155, 0x8880, RZ ;  /* 0x000088809b037816 */ /* 0x001fca00000000ff */
[----:B------:R-:W-:-:S07]  /*4f50*/  IMAD R164, R3, R154, RZ ;  /* 0x0000009a03a47224 */ /* 0x000fce00078e02ff */
.L_x_194:
[----:B------:R-:W-:Y:S05]  /*4f60*/  BSYNC B1 ;  /* 0x0000000000017941 */ /* 0x000fea0003800000 */
.L_x_193:
        /* <DEDUP_REMOVED lines=11> */
.L_x_196:
[----:B------:R-:W-:Y:S05]  /*5020*/  BSYNC B1 ;  /* 0x0000000000017941 */ /* 0x000fea0003800000 */
.L_x_195:
[----:B0-----:R-:W-:Y:S01]  /*5030*/  @!P4 IMAD R3, R42, R153, R164 ;  /* 0x000000992a03c224 */ /* 0x001fe200078e02a4 */
[----:B------:R-:W-:Y:S04]  /*5040*/  BSSY B1, `(.L_x_197) ;  /* 0x0000006000017945 */ /* 0x000fe80003800000 */
[----:B------:R0:W-:Y:S01]  /*5050*/  @!P4 STG.E.U8 desc[UR36][R10.64+0x20], R3 ;  /* 0x000020030a00c986 */ /* 0x0001e2000c101124 */
[----:B------:R-:W-:Y:S05]  /*5060*/  @P3 BRA `(.L_x_198) ;  /* 0x00000000000c3947 */ /* 0x000fea0003800000 */
[----:B--2---:R-:W0:Y:S02]  /*5070*/  LDG.E.U8 R155, desc[UR36][R12.64+0x21] ;  /* 0x000021240c9b7981 */ /* 0x004e24000c1e1100 */
[----:B0-----:R-:W-:-:S05]  /*5080*/  PRMT R3, R155, 0x8880, RZ ;  /* 0x000088809b037816 */ /* 0x001fca00000000ff */
[----:B------:R-:W-:-:S07]  /*5090*/  IMAD R164, R3, R154, RZ ;  /* 0x0000009a03a47224 */ /* 0x000fce00078e02ff */
.L_x_198:
[----:B------:R-:W-:Y:S05]  /*50a0*/  BSYNC B1 ;  /* 0x0000000000017941 */ /* 0x000fea0003800000 */
.L_x_197:
[----:B------:R-:W-:Y:S01]  /*50b0*/  @!P3 IMAD R43, R43, R153, R164 ;  /* 0x000000992b2bb224 */ /* 0x000fe200078e02a4 */
[----:B------:R-:W-:Y:S04]  /*50c0*/  BSSY B1, `(.L_x_199) ;  /* 0x0000006000017945 */ /* 0x000fe80003800000 */
[----:B------:R0:W-:Y:S01]  /*50d0*/  @!P3 STG.E.U8 desc[UR36][R10.64+0x21], R43 ;  /* 0x0000212b0a00b986 */ /* 0x0001e2000c101124 */
[----:B------:R-:W-:Y:S05]  /*50e0*/  @P5 BRA `(.L_x_200) ;  /* 0x00000000000c5947 */ /* 0x000fea0003800000 */
[----:B--2---:R-:W0:Y:S02]  /*50f0*/  LDG.E.U8 R155, desc[UR36][R4.64+0x28] ;  /* 0x00002824049b7981 */ /* 0x004e24000c1e1100 */
[----:B0-----:R-:W-:-:S05]  /*5100*/  PRMT R3, R155, 0x8880, RZ ;  /* 0x000088809b037816 */ /* 0x001fca00000000ff */
[----:B------:R-:W-:-:S07]  /*5110*/  IMAD R164, R3, R154, RZ ;  /* 0x0000009a03a47224 */ /* 0x000fce00078e02ff */
.L_x_200:
[----:B------:R-:W-:Y:S05]  /*5120*/  BSYNC B1 ;  /* 0x0000000000017941 */ /* 0x000fea0003800000 */
.L_x_199:
[----:B0-----:R-:W-:Y:S01]  /*5130*/  @!P5 IMAD R3, R44, R153, R164 ;  /* 0x000000992c03d224 */ /* 0x001fe200078e02a4 */
[----:B------:R-:W-:Y:S04]  /*5140*/  BSSY B1, `(.L_x_201) ;  /* 0x0000006000017945 */ /* 0x000fe80003800000 */
[----:B------:R0:W-:Y:S01]  /*5150*/  @!P5 STG.E.U8 desc[UR36][R6.64+0x28], R3 ;  /* 0x000028030600d986 */ /* 0x0001e2000c101124 */
[----:B------:R-:W-:Y:S05]  /*5160*/  @P1 BRA `(.L_x_202) ;  /* 0x00000000000c1947 */ /* 0x000fea0003800000 */
[----:B--2---:R-:W0:Y:S02]  /*5170*/  LDG.E.U8 R155, desc[UR36][R4.64+0x29] ;  /* 0x00002924049b7981 */ /* 0x004e24000c1e1100 */
[----:B0-----:R-:W-:-:S05]  /*5180*/  PRMT R3, R155, 0x8880, RZ ;  /* 0x000088809b037816 */ /* 0x001fca00000000ff */
[----:B------:R-:W-:-:S07]  /*5190*/  IMAD R164, R3, R154, RZ ;  /* 0x0000009a03a47224 */ /* 0x000fce00078e02ff */
.L_x_202:
[----:B------:R-:W-:Y:S05]  /*51a0*/  BSYNC B1 ;  /* 0x0000000000017941 */ /* 0x000fea0003800000 */
.L_x_201:
        /* <DEDUP_REMOVED lines=11> */
.L_x_204:
[----:B------:R-:W-:Y:S05]  /*5260*/  BSYNC B1 ;  /* 0x0000000000017941 */ /* 0x000fea0003800000 */
.L_x_203:
[----:B0-----:R-:W-:Y:S01]  /*5270*/  @!P4 IMAD R3, R46, R153, R164 ;  /* 0x000000992e03c224 */ /* 0x001fe200078e02a4 */
[----:B------:R-:W-:Y:S04]  /*5280*/  BSSY B1, `(.L_x_205) ;  /* 0x0000006000017945 */ /* 0x000fe80003800000 */
[----:B------:R0:W-:Y:S01]  /*5290*/  @!P4 STG.E.U8 desc[UR36][R10.64+0x28], R3 ;  /* 0x000028030a00c986 */ /* 0x0001e2000c101124 */
[----:B------:R-:W-:Y:S05]  /*52a0*/  @P3 BRA `(.L_x_206) ;  /* 0x00000000000c3947 */ /* 0x000fea0003800000 */
[----:B--2---:R-:W0:Y:S02]  /*52b0*/  LDG.E.U8 R155, desc[UR36][R12.64+0x29] ;  /* 0x000029240c9b7981 */ /* 0x004e24000c1e1100 */
[----:B0-----:R-:W-:-:S05]  /*52c0*/  PRMT R3, R155, 0x8880, RZ ;  /* 0x000088809b037816 */ /* 0x001fca00000000ff */
[----:B------:R-:W-:-:S07]  /*52d0*/  IMAD R164, R3, R154, RZ ;  /* 0x0000009a03a47224 */ /* 0x000fce00078e02ff */
.L_x_206:
[----:B------:R-:W-:Y:S05]  /*52e0*/  BSYNC B1 ;  /* 0x0000000000017941 */ /* 0x000fea0003800000 */
.L_x_205:
[----:B------:R-:W-:Y:S01]  /*52f0*/  @!P3 IMAD R47, R47, R153, R164 ;  /* 0x000000992f2fb224 */ /* 0x000fe200078e02a4 */
[----:B------:R-:W-:Y:S04]  /*5300*/  BSSY B1, `(.L_x_207) ;  /* 0x0000006000017945 */ /* 0x000fe80003800000 */
[----:B------:R0:W-:Y:S01]  /*5310*/  @!P3 STG.E.U8 desc[UR36][R10.64+0x29], R47 ;  /* 0x0000292f0a00b986 */ /* 0x0001e2000c101124 */
[----:B------:R-:W-:Y:S05]  /*5320*/  @P5 BRA `(.L_x_208) ;  /* 0x00000000000c5947 */ /* 0x000fea0003800000 */
[----:B--2---:R-:W0:Y:S02]  /*5330*/  LDG.E.U8 R155, desc[UR36][R4.64+0x30] ;  /* 0x00003024049b7981 */ /* 0x004e24000c1e1100 */
[----:B0-----:R-:W-:-:S05]  /*5340*/  PRMT R3, R155, 0x8880, RZ ;  /* 0x000088809b037816 */ /* 0x001fca00000000ff */
[----:B------:R-:W-:-:S07]  /*5350*/  IMAD R164, R3, R154, RZ ;  /* 0x0000009a03a47224 */ /* 0x000fce00078e02ff */
.L_x_208:
[----:B------:R-:W-:Y:S05]  /*5360*/  BSYNC B1 ;  /* 0x0000000000017941 */ /* 0x000fea0003800000 */
.L_x_207:
[----:B0-----:R-:W-:Y:S01]  /*5370*/  @!P5 IMAD R3, R48, R153, R164 ;  /* 0x000000993003d224 */ /* 0x001fe200078e02a4 */
[----:B------:R-:W-:Y:S04]  /*5380*/  BSSY B1, `(.L_x_209) ;  /* 0x0000006000017945 */ /* 0x000fe80003800000 */
[----:B------:R0:W-:Y:S01]  /*5390*/  @!P5 STG.E.U8 desc[UR36][R6.64+0x30], R3 ;  /* 0x000030030600d986 */ /* 0x0001e2000c101124 */
[----:B------:R-:W-:Y:S05]  /*53a0*/  @P1 BRA `(.L_x_210) ;  /* 0x00000000000c1947 */ /* 0x000fea0003800000 */
[----:B--2---:R-:W0:Y:S02]  /*53b0*/  LDG.E.U8 R155, desc[UR36][R4.64+0x31] ;  /* 0x00003124049b7981 */ /* 0x004e24000c1e1100 */
[----:B0-----:R-:W-:-:S05]  /*53c0*/  PRMT R3, R155, 0x8880, RZ ;  /* 0x000088809b037816 */ /* 0x001fca00000000ff */
[----:B------:R-:W-:-:S07]  /*53d0*/  IMAD R164, R3, R154, RZ ;  /* 0x0000009a03a47224 */ /* 0x000fce00078e02ff */
.L_x_210:
[----:B------:R-:W-:Y:S05]  /*53e0*/  BSYNC B1 ;  /* 0x0000000000017941 */ /* 0x000fea0003800000 */
.L_x_209:
        /* <DEDUP_REMOVED lines=11> */
.L_x_212:
[----:B------:R-:W-:Y:S05]  /*54a0*/  BSYNC B1 ;  /* 0x0000000000017941 */ /* 0x000fea0003800000 */
.L_x_211:
[----:B0-----:R-:W-:Y:S01]  /*54b0*/  @!P4 IMAD R3, R50, R153, R164 ;  /* 0x000000993203c224 */ /* 0x001fe200078e02a4 */
[----:B------:R-:W-:Y:S04]  /*54c0*/  BSSY B1, `(.L_x_213) ;  /* 0x0000006000017945 */ /* 0x000fe80003800000 */
[----:B------:R0:W-:Y:S01]  /*54d0*/  @!P4 STG.E.U8 desc[UR36][R10.64+0x30], R3 ;  /* 0x000030030a00c986 */ /* 0x0001e2000c101124 */
[----:B------:R-:W-:Y:S05]  /*54e0*/  @P3 BRA `(.L_x_214) ;  /* 0x00000000000c3947 */ /* 0x000fea0003800000 */
[----:B--2---:R-:W0:Y:S02]  /*54f0*/  LDG.E.U8 R155, desc[UR36][R12.64+0x31] ;  /* 0x000031240c9b7981 */ /* 0x004e24000c1e1100 */
[----:B0-----:R-:W-:-:S05]  /*5500*/  PRMT R3, R155, 0x8880, RZ ;  /* 0x000088809b037816 */ /* 0x001fca00000000ff */
[----:B------:R-:W-:-:S07]  /*5510*/  IMAD R164, R3, R154, RZ ;  /* 0x0000009a03a47224 */ /* 0x000fce00078e02ff */
.L_x_214:
[----:B------:R-:W-:Y:S05]  /*5520*/  BSYNC B1 ;  /* 0x0000000000017941 */ /* 0x000fea0003800000 */
.L_x_213:
[----:B------:R-:W-:Y:S01]  /*5530*/  @!P3 IMAD R51, R51, R153, R164 ;  /* 0x000000993333b224 */ /* 0x000fe200078e02a4 */
[----:B------:R-:W-:Y:S04]  /*5540*/  BSSY B1, `(.L_x_215) ;  /* 0x0000006000017945 */ /* 0x000fe80003800000 */
[----:B------:R0:W-:Y:S01]  /*5550*/  @!P3 STG.E.U8 desc[UR36][R10.64+0x31], R51 ;  /* 0x000031330a00b986 */ /* 0x0001e2000c101124 */
[----:B------:R-:W-:Y:S05]  /*5560*/  @P5 BRA `(.L_x_216) ;  /* 0x00000000000c5947 */ /* 0x000fea0003800000 */
[----:B--2---:R-:W0:Y:S02]  /*5570*/  LDG.E.U8 R155, desc[UR36][R4.64+0x38] ;  /* 0x00003824049b7981 */ /* 0x004e24000c1e1100 */
[----:B0-----:R-:W-:-:S05]  /*5580*/  PRMT R3, R155, 0x8880, RZ ;  /* 0x000088809b037816 */ /* 0x001fca00000000ff */
[----:B------:R-:W-:-:S07]  /*5590*/  IMAD R164, R3, R154, RZ ;  /* 0x0000009a03a47224 */ /* 0x000fce00078e02ff */
.L_x_216:
[----:B------:R-:W-:Y:S05]  /*55a0*/  BSYNC B1 ;  /* 0x0000000000017941 */ /* 0x000fea0003800000 */
.L_x_215:
[----:B0-----:R-:W-:Y:S01]  /*55b0*/  @!P5 IMAD R3, R52, R153, R164 ;  /* 0x000000993403d224 */ /* 0x001fe200078e02a4 */
[----:B------:R-:W-:Y:S04]  /*55c0*/  BSSY B1, `(.L_x_217) ;  /* 0x0000006000017945 */ /* 0x000fe80003800000 */
[----:B------:R0:W-:Y:S01]  /*55d0*/  @!P5 STG.E.U8 desc[UR36][R6.64+0x38], R3 ;  /* 0x000038030600d986 */ /* 0x0001e2000c101124 */
[----:B------:R-:W-:Y:S05]  /*55e0*/  @P1 BRA `(.L_x_218) ;  /* 0x00000000000c1947 */ /* 0x000fea0003800000 */
[----:B--2---:R-:W0:Y:S02]  /*55f0*/  LDG.E.U8 R155, desc[UR36][R4.64+0x39] ;  /* 0x00003924049b7981 */ /* 0x004e24000c1e1100 */
[----:B0-----:R-:W-:-:S05]  /*5600*/  PRMT R3, R155, 0x8880, RZ ;  /* 0x000088809b037816 */ /* 0x001fca00000000ff */
[----:B------:R-:W-:-:S07]  /*5610*/  IMAD R164, R3, R154, RZ ;  /* 0x0000009a03a47224 */ /* 0x000fce00078e02ff */
.L_x_218:
[----:B------:R-:W-:Y:S05]  /*5620*/  BSYNC B1 ;  /* 0x0000000000017941 */ /* 0x000fea0003800000 */
.L_x_217:
        /* <DEDUP_REMOVED lines=11> */
.L_x_220:
[----:B------:R-:W-:Y:S05]  /*56e0*/  BSYNC B1 ;  /* 0x0000000000017941 */ /* 0x000fea0003800000 */
.L_x_219:
[----:B0-----:R-:W-:Y:S01]  /*56f0*/  @!P4 IMAD R3, R54, R153, R164 ;  /* 0x000000993603c224 */ /* 0x001fe200078e02a4 */
[----:B------:R-:W-:Y:S04]  /*5700*/  BSSY B1, `(.L_x_221) ;  /* 0x0000006000017945 */ /* 0x000fe80003800000 */
[----:B------:R0:W-:Y:S01]  /*5710*/  @!P4 STG.E.U8 desc[UR36][R10.64+0x38], R3 ;  /* 0x000038030a00c986 */ /* 0x0001e2000c101124 */
[----:B------:R-:W-:Y:S05]  /*5720*/  @P3 BRA `(.L_x_222) ;  /* 0x00000000000c3947 */ /* 0x000fea0003800000 */
[----:B--2---:R-:W0:Y:S02]  /*5730*/  LDG.E.U8 R155, desc[UR36][R12.64+0x39] ;  /* 0x000039240c9b7981 */ /* 0x004e24000c1e1100 */
[----:B0-----:R-:W-:-:S05]  /*5740*/  PRMT R3, R155, 0x8880, RZ ;  /* 0x000088809b037816 */ /* 0x001fca00000000ff */
[----:B------:R-:W-:-:S07]  /*5750*/  IMAD R164, R3, R154, RZ ;  /* 0x0000009a03a47224 */ /* 0x000fce00078e02ff */
.L_x_222:
[----:B------:R-:W-:Y:S05]  /*5760*/  BSYNC B1 ;  /* 0x0000000000017941 */ /* 0x000fea0003800000 */
.L_x_221:
[----:B------:R-:W-:Y:S01]  /*5770*/  @!P3 IMAD R55, R55, R153, R164 ;  /* 0x000000993737b224 */ /* 0x000fe200078e02a4 */
[----:B------:R-:W-:Y:S04]  /*5780*/  BSSY B1, `(.L_x_223) ;  /* 0x0000006000017945 */ /* 0x000fe80003800000 */
[----:B------:R0:W-:Y:S01]  /*5790*/  @!P3 STG.E.U8 desc[UR36][R10.64+0x39], R55 ;  /* 0x000039370a00b986 */ /* 0x0001e2000c101124 */
[----:B------:R-:W-:Y:S05]  /*57a0*/  @P5 BRA `(.L_x_224) ;  /* 0x00000000000c5947 */ /* 0x000fea0003800000 */
[----:B--2---:R-:W0:Y:S02]  /*57b0*/  LDG.E.U8 R155, desc[UR36][R4.64+0x40] ;  /* 0x00004024049b7981 */ /* 0x004e24000c1e1100 */
[----:B0-----:R-:W-:-:S05]  /*57c0*/  PRMT R3, R155, 0x8880, RZ ;  /* 0x000088809b037816 */ /* 0x001fca00000000ff */
[----:B------:R-:W-:-:S07]  /*57d0*/  IMAD R164, R3, R154, RZ ;  /* 0x0000009a03a47224 */ /* 0x000fce00078e02ff */
.L_x_224:
[----:B------:R-:W-:Y:S05]  /*57e0*/  BSYNC B1 ;  /* 0x0000000000017941 */ /* 0x000fea0003800000 */
.L_x_223:
[----:B0-----:R-:W-:Y:S01]  /*57f0*/  @!P5 IMAD R3, R56, R153, R164 ;  /* 0x000000993803d224 */ /* 0x001fe200078e02a4 */
[----:B------:R-:W-:Y:S04]  /*5800*/  BSSY B1, `(.L_x_225) ;  /* 0x0000006000017945 */ /* 0x000fe80003800000 */
[----:B------:R0:W-:Y:S01]  /*5810*/  @!P5 STG.E.U8 desc[UR36][R6.64+0x40], R3 ;  /* 0x000040030600d986 */ /* 0x0001e2000c101124 */
[----:B------:R-:W-:Y:S05]  /*5820*/  @P1 BRA `(.L_x_226) ;  /* 0x00000000000c1947 */ /* 0x000fea0003800000 */
[----:B--2---:R-:W0:Y:S02]  /*5830*/  LDG.E.U8 R155, desc[UR36][R4.64+0x41] ;  /* 0x00004124049b7981 */ /* 0x004e24000c1e1100 */
[----:B0-----:R-:W-:-:S05]  /*5840*/  PRMT R3, R155, 0x8880, RZ ;  /* 0x000088809b037816 */ /* 0x001fca00000000ff */
[----:B------:R-:W-:-:S07]  /*5850*/  IMAD R164, R3, R154, RZ ;  /* 0x0000009a03a47224 */ /* 0x000fce00078e02ff */
.L_x_226:
[----:B------:R-:W-:Y:S05]  /*5860*/  BSYNC B1 ;  /* 0x0000000000017941 */ /* 0x000fea0003800000 */
.L_x_225:
        /* <DEDUP_REMOVED lines=11> */
.L_x_228:
[----:B------:R-:W-:Y:S05]  /*5920*/  BSYNC B1 ;  /* 0x0000000000017941 */ /* 0x000fea0003800000 */
.L_x_227:
[----:B0-----:R-:W-:Y:S01]  /*5930*/  @!P4 IMAD R3, R58, R153, R164 ;  /* 0x000000993a03c224 */ /* 0x001fe200078e02a4 */
[----:B------:R-:W-:Y:S04]  /*5940*/  BSSY B1, `(.L_x_229) ;  /* 0x0000006000017945 */ /* 0x000fe80003800000 */
[----:B------:R0:W-:Y:S01]  /*5950*/  @!P4 STG.E.U8 desc[UR36][R10.64+0x40], R3 ;  /* 0x000040030a00c986 */ /* 0x0001e2000c101124 */
[----:B------:R-:W-:Y:S05]  /*5960*/  @P3 BRA `(.L_x_230) ;  /* 0x00000000000c3947 */ /* 0x000fea0003800000 */
[----:B--2---:R-:W0:Y:S02]  /*5970*/  LDG.E.U8 R155, desc[UR36][R12.64+0x41] ;  /* 0x000041240c9b7981 */ /* 0x004e24000c1e1100 */
[----:B0-----:R-:W-:-:S05]  /*5980*/  PRMT R3, R155, 0x8880, RZ ;  /* 0x000088809b037816 */ /* 0x001fca00000000ff */
[----:B------:R-:W-:-:S07]  /*5990*/  IMAD R164, R3, R154, RZ ;  /* 0x0000009a03a47224 */ /* 0x000fce00078e02ff */
.L_x_230:
[----:B------:R-:W-:Y:S05]  /*59a0*/  BSYNC B1 ;  /* 0x0000000000017941 */ /* 0x000fea0003800000 */
.L_x_229:
[----:B------:R-:W-:Y:S01]  /*59b0*/  @!P3 IMAD R59, R59, R153, R164 ;  /* 0x000000993b3bb224 */ /* 0x000fe200078e02a4 */
[----:B------:R-:W-:Y:S04]  /*59c0*/  BSSY B1, `(.L_x_231) ;  /* 0x0000006000017945 */ /* 0x000fe80003800000 */
[----:B------:R0:W-:Y:S01]  /*59d0*/  @!P3 STG.E.U8 desc[UR36][R10.64+0x41], R59 ;  /* 0x0000413b0a00b986 */ /* 0x0001e2000c101124 */
[----:B------:R-:W-:Y:S05]  /*59e0*/  @P5 BRA `(.L_x_232) ;  /* 0x00000000000c5947 */ /* 0x000fea0003800000 */
[----:B--2---:R-:W0:Y:S02]  /*59f0*/  LDG.E.U8 R155, desc[UR36][R4.64+0x48] ;  /* 0x00004824049b7981 */ /* 0x004e24000c1e1100 */
[----:B0-----:R-:W-:-:S05]  /*5a00*/  PRMT R3, R155, 0x8880, RZ ;  /* 0x000088809b037816 */ /* 0x001fca00000000ff */
[----:B------:R-:W-:-:S07]  /*5a10*/  IMAD R164, R3, R154, RZ ;  /* 0x0000009a03a47224 */ /* 0x000fce00078e02ff */
.L_x_232:
[----:B------:R-:W-:Y:S05]  /*5a20*/  BSYNC B1 ;  /* 0x0000000000017941 */ /* 0x000fea0003800000 */
.L_x_231:
[----:B0-----:R-:W-:Y:S01]  /*5a30*/  @!P5 IMAD R3, R60, R153, R164 ;  /* 0x000000993c03d224 */ /* 0x001fe200078e02a4 */
[----:B------:R-:W-:Y:S04]  /*5a40*/  BSSY B1, `(.L_x_233) ;  /* 0x0000006000017945 */ /* 0x000fe80003800000 */
[----:B------:R0:W-:Y:S01]  /*5a50*/  @!P5 STG.E.U8 desc[UR36][R6.64+0x48], R3 ;  /* 0x000048030600d986 */ /* 0x0001e2000c101124 */
[----:B------:R-:W-:Y:S05]  /*5a60*/  @P1 BRA `(.L_x_234) ;  /* 0x00000000000c1947 */ /* 0x000fea0003800000 */
[----:B--2---:R-:W0:Y:S02]  /*5a70*/  LDG.E.U8 R155, desc[UR36][R4.64+0x49] ;  /* 0x00004924049b7981 */ /* 0x004e24000c1e1100 */
[----:B0-----:R-:W-:-:S05]  /*5a80*/  PRMT R3, R155, 0x8880, RZ ;  /* 0x000088809b037816 */ /* 0x001fca00000000ff */
[----:B------:R-:W-:-:S07]  /*5a90*/  IMAD R164, R3, R154, RZ ;  /* 0x0000009a03a47224 */ /* 0x000fce00078e02ff */
.L_x_234:
[----:B------:R-:W-:Y:S05]  /*5aa0*/  BSYNC B1 ;  /* 0x0000000000017941 */ /* 0x000fea0003800000 */
.L_x_233:
        /* <DEDUP_REMOVED lines=11> */
.L_x_236:
[----:B------:R-:W-:Y:S05]  /*5b60*/  BSYNC B1 ;  /* 0x0000000000017941 */ /* 0x000fea0003800000 */
.L_x_235:
[----:B0-----:R-:W-:Y:S01]  /*5b70*/  @!P4 IMAD R3, R62, R153, R164 ;  /* 0x000000993e03c224 */ /* 0x001fe200078e02a4 */
[----:B------:R-:W-:Y:S04]  /*5b80*/  BSSY B1, `(.L_x_237) ;  /* 0x0000006000017945 */ /* 0x000fe80003800000 */
[----:B------:R0:W-:Y:S01]  /*5b90*/  @!P4 STG.E.U8 desc[UR36][R10.64+0x48], R3 ;  /* 0x000048030a00c986 */ /* 0x0001e2000c101124 */
[----:B------:R-:W-:Y:S05]  /*5ba0*/  @P3 BRA `(.L_x_238) ;  /* 0x00000000000c3947 */ /* 0x000fea0003800000 */
[----:B--2---:R-:W0:Y:S02]  /*5bb0*/  LDG.E.U8 R155, desc[UR36][R12.64+0x49] ;  /* 0x000049240c9b7981 */ /* 0x004e24000c1e1100 */
[----:B0-----:R-:W-:-:S05]  /*5bc0*/  PRMT R3, R155, 0x8880, RZ ;  /* 0x000088809b037816 */ /* 0x001fca00000000ff */
[----:B------:R-:W-:-:S07]  /*5bd0*/  IMAD R164, R3, R154, RZ ;  /* 0x0000009a03a47224 */ /* 0x000fce00078e02ff */
.L_x_238:
[----:B------:R-:W-:Y:S05]  /*5be0*/  BSYNC B1 ;  /* 0x0000000000017941 */ /* 0x000fea0003800000 */
.L_x_237:
[----:B------:R-:W-:Y:S01]  /*5bf0*/  @!P3 IMAD R63, R63, R153, R164 ;  /* 0x000000993f3fb224 */ /* 0x000fe200078e02a4 */
[----:B------:R-:W-:Y:S04]  /*5c00*/  BSSY B1, `(.L_x_239) ;  /* 0x0000006000017945 */ /* 0x000fe80003800000 */
[----:B------:R0:W-:Y:S01]  /*5c10*/  @!P3 STG.E.U8 desc[UR36][R10.64+0x49], R63 ;  /* 0x0000493f0a00b986 */ /* 0x0001e2000c101124 */
[----:B------:R-:W-:Y:S05]  /*5c20*/  @P5 BRA `(.L_x_240) ;  /* 0x00000000000c5947 */ /* 0x000fea0003800000 */
[----:B--2---:R-:W0:Y:S02]  /*5c30*/  LDG.E.U8 R155, desc[UR36][R4.64+0x50] ;  /* 0x00005024049b7981 */ /* 0x004e24000c1e1100 */
[----:B0-----:R-:W-:-:S05]  /*5c40*/  PRMT R3, R155, 0x8880, RZ ;  /* 0x000088809b037816 */ /* 0x001fca00000000ff */
[----:B------:R-:W-:-:S07]  /*5c50*/  IMAD R164, R3, R154, RZ ;  /* 0x0000009a03a47224 */ /* 0x000fce00078e02ff */
.L_x_240:
[----:B------:R-:W-:Y:S05]  /*5c60*/  BSYNC B1 ;  /* 0x0000000000017941 */ /* 0x000fea0003800000 */
.L_x_239:
[----:B0-----:R-:W-:Y:S01]  /*5c70*/  @!P5 IMAD R3, R64, R153, R164 ;  /* 0x000000994003d224 */ /* 0x001fe200078e02a4 */
[----:B------:R-:W-:Y:S04]  /*5c80*/  BSSY B1, `(.L_x_241) ;  /* 0x0000006000017945 */ /* 0x000fe80003800000 */
[----:B------:R0:W-:Y:S01]  /*5c90*/  @!P5 STG.E.U8 desc[UR36][R6.64+0x50], R3 ;  /* 0x000050030600d986 */ /* 0x0001e2000c101124 */
[----:B------:R-:W-:Y:S05]  /*5ca0*/  @P1 BRA `(.L_x_242) ;  /* 0x00000000000c1947 */ /* 0x000fea0003800000 */
[----:B--2---:R-:W0:Y:S02]  /*5cb0*/  LDG.E.U8 R155, desc[UR36][R4.64+0x51] ;  /* 0x00005124049b7981 */ /* 0x004e24000c1e1100 */
[----:B0-----:R-:W-:-:S05]  /*5cc0*/  PRMT R3, R155, 0x8880, RZ ;  /* 0x000088809b037816 */ /* 0x001fca00000000ff */
[----:B------:R-:W-:-:S07]  /*5cd0*/  IMAD R164, R3, R154, RZ ;  /* 0x0000009a03a47224 */ /* 0x000fce00078e02ff */
.L_x_242:
[----:B------:R-:W-:Y:S05]  /*5ce0*/  BSYNC B1 ;  /* 0x0000000000017941 */ /* 0x000fea0003800000 */
.L_x_241:
        /* <DEDUP_REMOVED lines=11> */
.L_x_244:
[----:B------:R-:W-:Y:S05]  /*5da0*/  BSYNC B1 ;  /* 0x0000000000017941 */ /* 0x000fea0003800000 */
.L_x_243:
[----:B0-----:R-:W-:Y:S01]  /*5db0*/  @!P4 IMAD R3, R66, R153, R164 ;  /* 0x000000994203c224 */ /* 0x001fe200078e02a4 */
[----:B------:R-:W-:Y:S04]  /*5dc0*/  BSSY B1, `(.L_x_245) ;  /* 0x0000006000017945 */ /* 0x000fe80003800000 */
[----:B------:R0:W-:Y:S01]  /*5dd0*/  @!P4 STG.E.U8 desc[UR36][R10.64+0x50], R3 ;  /* 0x000050030a00c986 */ /* 0x0001e2000c101124 */
[----:B------:R-:W-:Y:S05]  /*5de0*/  @P3 BRA `(.L_x_246) ;  /* 0x00000000000c3947 */ /* 0x000fea0003800000 */
[----:B--2---:R-:W0:Y:S02]  /*5df0*/  LDG.E.U8 R155, desc[UR36][R12.64+0x51] ;  /* 0x000051240c9b7981 */ /* 0x004e24000c1e1100 */
[----:B0-----:R-:W-:-:S05]  /*5e00*/  PRMT R3, R155, 0x8880, RZ ;  /* 0x000088809b037816 */ /* 0x001fca00000000ff */
[----:B------:R-:W-:-:S07]  /*5e10*/  IMAD R164, R3, R154, RZ ;  /* 0x0000009a03a47224 */ /* 0x000fce00078e02ff */
.L_x_246:
[----:B------:R-:W-:Y:S05]  /*5e20*/  BSYNC B1 ;  /* 0x0000000000017941 */ /* 0x000fea0003800000 */
.L_x_245:
[----:B------:R-:W-:Y:S01]  /*5e30*/  @!P3 IMAD R67, R67, R153, R164 ;  /* 0x000000994343b224 */ /* 0x000fe200078e02a4 */
[----:B------:R-:W-:Y:S04]  /*5e40*/  BSSY B1, `(.L_x_247) ;  /* 0x0000006000017945 */ /* 0x000fe80003800000 */
[----:B------:R0:W-:Y:S01]  /*5e50*/  @!P3 STG.E.U8 desc[UR36][R10.64+0x51], R67 ;  /* 0x000051430a00b986 */ /* 0x0001e2000c101124 */
[----:B------:R-:W-:Y:S05]  /*5e60*/  @P5 BRA `(.L_x_248) ;  /* 0x00000000000c5947 */ /* 0x000fea0003800000 */
[----:B--2---:R-:W0:Y:S02]  /*5e70*/  LDG.E.U8 R155, desc[UR36][R4.64+0x58] ;  /* 0x00005824049b7981 */ /* 0x004e24000c1e1100 */
[----:B0-----:R-:W-:-:S05]  /*5e80*/  PRMT R3, R155, 0x8880, RZ ;  /* 0x000088809b037816 */ /* 0x001fca00000000ff */
[----:B------:R-:W-:-:S07]  /*5e90*/  IMAD R164, R3, R154, RZ ;  /* 0x0000009a03a47224 */ /* 0x000fce00078e02ff */
.L_x_248:
[----:B------:R-:W-:Y:S05]  /*5ea0*/  BSYNC B1 ;  /* 0x0000000000017941 */ /* 0x000fea0003800000 */
.L_x_247:
[----:B0-----:R-:W-:Y:S01]  /*5eb0*/  @!P5 IMAD R3, R68, R153, R164 ;  /* 0x000000994403d224 */ /* 0x001fe200078e02a4 */
[----:B------:R-:W-:Y:S04]  /*5ec0*/  BSSY B1, `(.L_x_249) ;  /* 0x0000006000017945 */ /* 0x000fe80003800000 */
[----:B------:R0:W-:Y:S01]  /*5ed0*/  @!P5 STG.E.U8 desc[UR36][R6.64+0x58], R3 ;  /* 0x000058030600d986 */ /* 0x0001e2000c101124 */
[----:B------:R-:W-:Y:S05]  /*5ee0*/  @P1 BRA `(.L_x_250) ;  /* 0x00000000000c1947 */ /* 0x000fea0003800000 */
[----:B--2---:R-:W0:Y:S02]  /*5ef0*/  LDG.E.U8 R155, desc[UR36][R4.64+0x59] ;  /* 0x00005924049b7981 */ /* 0x004e24000c1e1100 */
[----:B0-----:R-:W-:-:S05]  /*5f00*/  PRMT R3, R155, 0x8880, RZ ;  /* 0x000088809b037816 */ /* 0x001fca00000000ff */
[----:B------:R-:W-:-:S07]  /*5f10*/  IMAD R164, R3, R154, RZ ;  /* 0x0000009a03a47224 */ /* 0x000fce00078e02ff */
.L_x_250:
[----:B------:R-:W-:Y:S05]  /*5f20*/  BSYNC B1 ;  /* 0x0000000000017941 */ /* 0x000fea0003800000 */
.L_x_249:
        /* <DEDUP_REMOVED lines=11> */
.L_x_252:
[----:B------:R-:W-:Y:S05]  /*5fe0*/  BSYNC B1 ;  /* 0x0000000000017941 */ /* 0x000fea0003800000 */
.L_x_251:
[----:B0-----:R-:W-:Y:S01]  /*5ff0*/  @!P4 IMAD R3, R70, R153, R164 ;  /* 0x000000994603c224 */ /* 0x001fe200078e02a4 */
[----:B------:R-:W-:Y:S04]  /*6000*/  BSSY B1, `(.L_x_253) ;  /* 0x0000006000017945 */ /* 0x000fe80003800000 */
[----:B------:R0:W-:Y:S01]  /*6010*/  @!P4 STG.E.U8 desc[UR36][R10.64+0x58], R3 ;  /* 0x000058030a00c986 */ /* 0x0001e2000c101124 */
[----:B------:R-:W-:Y:S05]  /*6020*/  @P3 BRA `(.L_x_254) ;  /* 0x00000000000c3947 */ /* 0x000fea0003800000 */
[----:B--2---:R-:W0:Y:S02]  /*6030*/  LDG.E.U8 R155, desc[UR36][R12.64+0x59] ;  /* 0x000059240c9b7981 */ /* 0x004e24000c1e1100 */
[----:B0-----:R-:W-:-:S05]  /*6040*/  PRMT R3, R155, 0x8880, RZ ;  /* 0x000088809b037816 */ /* 0x001fca00000000ff */
[----:B------:R-:W-:-:S07]  /*6050*/  IMAD R164, R3, R154, RZ ;  /* 0x0000009a03a47224 */ /* 0x000fce00078e02ff */
.L_x_254:
[----:B------:R-:W-:Y:S05]  /*6060*/  BSYNC B1 ;  /* 0x0000000000017941 */ /* 0x000fea0003800000 */
.L_x_253:
[----:B------:R-:W-:Y:S01]  /*6070*/  @!P3 IMAD R71, R71, R153, R164 ;  /* 0x000000994747b224 */ /* 0x000fe200078e02a4 */
[----:B------:R-:W-:Y:S04]  /*6080*/  BSSY B1, `(.L_x_255) ;  /* 0x0000006000017945 */ /* 0x000fe80003800000 */
[----:B------:R0:W-:Y:S01]  /*6090*/  @!P3 STG.E.U8 desc[UR36][R10.64+0x59], R71 ;  /* 0x000059470a00b986 */ /* 0x0001e2000c101124 */
[----:B------:R-:W-:Y:S05]  /*60a0*/  @P5 BRA `(.L_x_256) ;  /* 0x00000000000c5947 */ /* 0x000fea0003800000 */
[----:B--2---:R-:W0:Y:S02]  /*60b0*/  LDG.E.U8 R155, desc[UR36][R4.64+0x60] ;  /* 0x00006024049b7981 */ /* 0x004e24000c1e1100 */
[----:B0-----:R-:W-:-:S05]  /*60c0*/  PRMT R3, R155, 0x8880, RZ ;  /* 0x000088809b037816 */ /* 0x001fca00000000ff */
[----:B------:R-:W-:-:S07]  /*60d0*/  IMAD R164, R3, R154, RZ ;  /* 0x0000009a03a47224 */ /* 0x000fce00078e02ff */
.L_x_256:
[----:B------:R-:W-:Y:S05]  /*60e0*/  BSYNC B1 ;  /* 0x0000000000017941 */ /* 0x000fea0003800000 */
.L_x_255:
[----:B0-----:R-:W-:Y:S01]  /*60f0*/  @!P5 IMAD R3, R72, R153, R164 ;  /* 0x000000994803d224 */ /* 0x001fe200078e02a4 */
[----:B------:R-:W-:Y:S04]  /*6100*/  BSSY B1, `(.L_x_257) ;  /* 0x0000006000017945 */ /* 0x000fe80003800000 */
[----:B------:R0:W-:Y:S01]  /*6110*/  @!P5 STG.E.U8 desc[UR36][R6.64+0x60], R3 ;  /* 0x000060030600d986 */ /* 0x0001e2000c101124 */
[----:B------:R-:W-:Y:S05]  /*6120*/  @P1 BRA `(.L_x_258) ;  /* 0x00000000000c1947 */ /* 0x000fea0003800000 */
[----:B--2---:R-:W0:Y:S02]  /*6130*/  LDG.E.U8 R155, desc[UR36][R4.64+0x61] ;  /* 0x00006124049b7981 */ /* 0x004e24000c1e1100 */
[----:B0-----:R-:W-:-:S05]  /*6140*/  PRMT R3, R155, 0x8880, RZ ;  /* 0x000088809b037816 */ /* 0x001fca00000000ff */
[----:B------:R-:W-:-:S07]  /*6150*/  IMAD R164, R3, R154, RZ ;  /* 0x0000009a03a47224 */ /* 0x000fce00078e02ff */
.L_x_258:
[----:B------:R-:W-:Y:S05]  /*6160*/  BSYNC B1 ;  /* 0x0000000000017941 */ /* 0x000fea0003800000 */
.L_x_257:
        /* <DEDUP_REMOVED lines=11> */
.L_x_260:
[----:B------:R-:W-:Y:S05]  /*6220*/  BSYNC B1 ;  /* 0x0000000000017941 */ /* 0x000fea0003800000 */
.L_x_259:
[----:B0-----:R-:W-:Y:S01]  /*6230*/  @!P4 IMAD R3, R74, R153, R164 ;  /* 0x000000994a03c224 */ /* 0x001fe200078e02a4 */
[----:B------:R-:W-:Y:S04]  /*6240*/  BSSY B1, `(.L_x_261) ;  /* 0x0000006000017945 */ /* 0x000fe80003800000 */
[----:B------:R0:W-:Y:S01]  /*6250*/  @!P4 STG.E.U8 desc[UR36][R10.64+0x60], R3 ;  /* 0x000060030a00c986 */ /* 0x0001e2000c101124 */
[----:B------:R-:W-:Y:S05]  /*6260*/  @P3 BRA `(.L_x_262) ;  /* 0x00000000000c3947 */ /* 0x000fea0003800000 */
[----:B--2---:R-:W0:Y:S02]  /*6270*/  LDG.E.U8 R155, desc[UR36][R12.64+0x61] ;  /* 0x000061240c9b7981 */ /* 0x004e24000c1e1100 */
[----:B0-----:R-:W-:-:S05]  /*6280*/  PRMT R3, R155, 0x8880, RZ ;  /* 0x000088809b037816 */ /* 0x001fca00000000ff */
[----:B------:R-:W-:-:S07]  /*6290*/  IMAD R164, R3, R154, RZ ;  /* 0x0000009a03a47224 */ /* 0x000fce00078e02ff */
.L_x_262:
[----:B------:R-:W-:Y:S05]  /*62a0*/  BSYNC B1 ;  /* 0x0000000000017941 */ /* 0x000fea0003800000 */
.L_x_261:
[----:B------:R-:W-:Y:S01]  /*62b0*/  @!P3 IMAD R75, R75, R153, R164 ;  /* 0x000000994b4bb224 */ /* 0x000fe200078e02a4 */
[----:B------:R-:W-:Y:S04]  /*62c0*/  BSSY B1, `(.L_x_263) ;  /* 0x0000006000017945 */ /* 0x000fe80003800000 */
[----:B------:R0:W-:Y:S01]  /*62d0*/  @!P3 STG.E.U8 desc[UR36][R10.64+0x61], R75 ;  /* 0x0000614b0a00b986 */ /* 0x0001e2000c101124 */
[----:B------:R-:W-:Y:S05]  /*62e0*/  @P5 BRA `(.L_x_264) ;  /* 0x00000000000c5947 */ /* 0x000fea0003800000 */
[----:B--2---:R-:W0:Y:S02]  /*62f0*/  LDG.E.U8 R155, desc[UR36][R4.64+0x68] ;  /* 0x00006824049b7981 */ /* 0x004e24000c1e1100 */
[----:B0-----:R-:W-:-:S05]  /*6300*/  PRMT R3, R155, 0x8880, RZ ;  /* 0x000088809b037816 */ /* 0x001fca00000000ff */
[----:B------:R-:W-:-:S07]  /*6310*/  IMAD R164, R3, R154, RZ ;  /* 0x0000009a03a47224 */ /* 0x000fce00078e02ff */
.L_x_264:
[----:B------:R-:W-:Y:S05]  /*6320*/  BSYNC B1 ;  /* 0x0000000000017941 */ /* 0x000fea0003800000 */
.L_x_263:
[----:B0-----:R-:W-:Y:S01]  /*6330*/  @!P5 IMAD R3, R76, R153, R164 ;  /* 0x000000994c03d224 */ /* 0x001fe200078e02a4 */
[----:B------:R-:W-:Y:S04]  /*6340*/  BSSY B1, `(.L_x_265) ;  /* 0x0000006000017945 */ /* 0x000fe80003800000 */
[----:B------:R0:W-:Y:S01]  /*6350*/  @!P5 STG.E.U8 desc[UR36][R6.64+0x68], R3 ;  /* 0x000068030600d986 */ /* 0x0001e2000c101124 */
[----:B------:R-:W-:Y:S05]  /*6360*/  @P1 BRA `(.L_x_266) ;  /* 0x00000000000c1947 */ /* 0x000fea0003800000 */
[----:B--2---:R-:W0:Y:S02]  /*6370*/  LDG.E.U8 R155, desc[UR36][R4.64+0x69] ;  /* 0x00006924049b7981 */ /* 0x004e24000c1e1100 */
[----:B0-----:R-:W-:-:S05]  /*6380*/  PRMT R3, R155, 0x8880, RZ ;  /* 0x000088809b037816 */ /* 0x001fca00000000ff */
[----:B------:R-:W-:-:S07]  /*6390*/  IMAD R164, R3, R154, RZ ;  /* 0x0000009a03a47224 */ /* 0x000fce00078e02ff */
.L_x_266:
[----:B------:R-:W-:Y:S05]  /*63a0*/  BSYNC B1 ;  /* 0x0000000000017941 */ /* 0x000fea0003800000 */
.L_x_265:
        /* <DEDUP_REMOVED lines=11> */
.L_x_268:
[----:B------:R-:W-:Y:S05]  /*6460*/  BSYNC B1 ;  /* 0x0000000000017941 */ /* 0x000fea0003800000 */
.L_x_267:
[----:B0-----:R-:W-:Y:S01]  /*6470*/  @!P4 IMAD R3, R78, R153, R164 ;  /* 0x000000994e03c224 */ /* 0x001fe200078e02a4 */
[----:B------:R-:W-:Y:S04]  /*6480*/  BSSY B1, `(.L_x_269) ;  /* 0x0000006000017945 */ /* 0x000fe80003800000 */
[----:B------:R0:W-:Y:S01]  /*6490*/  @!P4 STG.E.U8 desc[UR36][R10.64+0x68], R3 ;  /* 0x000068030a00c986 */ /* 0x0001e2000c101124 */
[----:B------:R-:W-:Y:S05]  /*64a0*/  @P3 BRA `(.L_x_270) ;  /* 0x00000000000c3947 */ /* 0x000fea0003800000 */
[----:B--2---:R-:W0:Y:S02]  /*64b0*/  LDG.E.U8 R155, desc[UR36][R12.64+0x69] ;  /* 0x000069240c9b7981 */ /* 0x004e24000c1e1100 */
[----:B0-----:R-:W-:-:S05]  /*64c0*/  PRMT R3, R155, 0x8880, RZ ;  /* 0x000088809b037816 */ /* 0x001fca00000000ff */
[----:B------:R-:W-:-:S07]  /*64d0*/  IMAD R164, R3, R154, RZ ;  /* 0x0000009a03a47224 */ /* 0x000fce00078e02ff */
.L_x_270:
[----:B------:R-:W-:Y:S05]  /*64e0*/  BSYNC B1 ;  /* 0x0000000000017941 */ /* 0x000fea0003800000 */
.L_x_269:
[----:B------:R-:W-:Y:S01]  /*64f0*/  @!P3 IMAD R79, R79, R153, R164 ;  /* 0x000000994f4fb224 */ /* 0x000fe200078e02a4 */
[----:B------:R-:W-:Y:S04]  /*6500*/  BSSY B1, `(.L_x_271) ;  /* 0x0000006000017945 */ /* 0x000fe80003800000 */
[----:B------:R0:W-:Y:S01]  /*6510*/  @!P3 STG.E.U8 desc[UR36][R10.64+0x69], R79 ;  /* 0x0000694f0a00b986 */ /* 0x0001e2000c101124 */
[----:B------:R-:W-:Y:S05]  /*6520*/  @P5 BRA `(.L_x_272) ;  /* 0x00000000000c5947 */ /* 0x000fea0003800000 */
[----:B--2---:R-:W0:Y:S02]  /*6530*/  LDG.E.U8 R155, desc[UR36][R4.64+0x70] ;  /* 0x00007024049b7981 */ /* 0x004e24000c1e1100 */
[----:B0-----:R-:W-:-:S05]  /*6540*/  PRMT R3, R155, 0x8880, RZ ;  /* 0x000088809b037816 */ /* 0x001fca00000000ff */
[----:B------:R-:W-:-:S07]  /*6550*/  IMAD R164, R3, R154, RZ ;  /* 0x0000009a03a47224 */ /* 0x000fce00078e02ff */
.L_x_272:
[----:B------:R-:W-:Y:S05]  /*6560*/  BSYNC B1 ;  /* 0x0000000000017941 */ /* 0x000fea0003800000 */
.L_x_271:
[----:B0-----:R-:W-:Y:S01]  /*6570*/  @!P5 IMAD R3, R80, R153, R164 ;  /* 0x000000995003d224 */ /* 0x001fe200078e02a4 */
[----:B------:R-:W-:Y:S04]  /*6580*/  BSSY B1, `(.L_x_273) ;  /* 0x0000006000017945 */ /* 0x000fe80003800000 */
[----:B------:R0:W-:Y:S01]  /*6590*/  @!P5 STG.E.U8 desc[UR36][R6.64+0x70], R3 ;  /* 0x000070030600d986 */ /* 0x0001e2000c101124 */
[----:B------:R-:W-:Y:S05]  /*65a0*/  @P1 BRA `(.L_x_274) ;  /* 0x00000000000c1947 */ /* 0x000fea0003800000 */
[----:B--2---:R-:W0:Y:S02]  /*65b0*/  LDG.E.U8 R155, desc[UR36][R4.64+0x71] ;  /* 0x00007124049b7981 */ /* 0x004e24000c1e1100 */
[----:B0-----:R-:W-:-:S05]  /*65c0*/  PRMT R3, R155, 0x8880, RZ ;  /* 0x000088809b037816 */ /* 0x001fca00000000ff */
[----:B------:R-:W-:-:S07]  /*65d0*/  IMAD R164, R3, R154, RZ ;  /* 0x0000009a03a47224 */ /* 0x000fce00078e02ff */
.L_x_274:
[----:B------:R-:W-:Y:S05]  /*65e0*/  BSYNC B1 ;  /* 0x0000000000017941 */ /* 0x000fea0003800000 */
.L_x_273:
[C---:B------:R-:W-:Y:S01]  /*65f0*/  ISETP.LT.OR P4, PT, R152.reuse, 0x71, !P0 ;  /* 0x000000719800780c */ /* 0x040fe20004781670 */
[----:B------:R-:W-:Y:S01]  /*6600*/  @!P1 IMAD R81, R81, R153, R164 ;  /* 0x0000009951519224 */ /* 0x000fe200078e02a4 */
[----:B------:R-:W-:Y:S01]  /*6610*/  BSSY B1, `(.L_x_275) ;  /* 0x000000a000017945 */ /* 0x000fe20003800000 */
[C---:B------:R-:W-:Y:S02]  /*6620*/  ISETP.LT.OR P3, PT, R152.reuse, 0x72, !P0 ;  /* 0x000000729800780c */ /* 0x040fe40004761670 */
        /* <DEDUP_REMOVED lines=8> */
.L_x_276:
[----:B------:R-:W-:Y:S05]  /*66b0*/  BSYNC B1 ;  /* 0x0000000000017941 */ /* 0x000fea0003800000 */
.L_x_275:
[----:B0-----:R-:W-:Y:S01]  /*66c0*/  @!P4 IMAD R3, R82, R153, R164 ;  /* 0x000000995203c224 */ /* 0x001fe200078e02a4 */
[----:B------:R-:W-:Y:S04]  /*66d0*/  BSSY B1, `(.L_x_277) ;  /* 0x0000006000017945 */ /* 0x000fe80003800000 */
[----:B------:R0:W-:Y:S01]  /*66e0*/  @!P4 STG.E.U8 desc[UR36][R10.64+0x70], R3 ;  /* 0x000070030a00c986 */ /* 0x0001e2000c101124 */
[----:B------:R-:W-:Y:S05]  /*66f0*/  @P3 BRA `(.L_x_278) ;  /* 0x00000000000c3947 */ /* 0x000fea0003800000 */
[----:B--2---:R-:W0:Y:S02]  /*6700*/  LDG.E.U8 R155, desc[UR36][R12.64+0x71] ;  /* 0x000071240c9b7981 */ /* 0x004e24000c1e1100 */
[----:B0-----:R-:W-:-:S05]  /*6710*/  PRMT R3, R155, 0x8880, RZ ;  /* 0x000088809b037816 */ /* 0x001fca00000000ff */
[----:B------:R-:W-:-:S07]  /*6720*/  IMAD R164, R3, R154, RZ ;  /* 0x0000009a03a47224 */ /* 0x000fce00078e02ff */
.L_x_278:
[----:B------:R-:W-:Y:S05]  /*6730*/  BSYNC B1 ;  /* 0x0000000000017941 */ /* 0x000fea0003800000 */
.L_x_277:
[----:B------:R-:W-:Y:S01]  /*6740*/  @!P3 IMAD R83, R83, R153, R164 ;  /* 0x000000995353b224 */ /* 0x000fe200078e02a4 */
[----:B------:R-:W-:Y:S04]  /*6750*/  BSSY B1, `(.L_x_279) ;  /* 0x0000006000017945 */ /* 0x000fe80003800000 */
[----:B------:R0:W-:Y:S01]  /*6760*/  @!P3 STG.E.U8 desc[UR36][R10.64+0x71], R83 ;  /* 0x000071530a00b986 */ /* 0x0001e2000c101124 */
[----:B------:R-:W-:Y:S05]  /*6770*/  @P1 BRA `(.L_x_280) ;  /* 0x00000000000c1947 */ /* 0x000fea0003800000 */
[----:B--2---:R-:W0:Y:S02]  /*6780*/  LDG.E.U8 R155, desc[UR36][R4.64+0x78] ;  /* 0x00007824049b7981 */ /* 0x004e24000c1e1100 */
[----:B0-----:R-:W-:-:S05]  /*6790*/  PRMT R3, R155, 0x8880, RZ ;  /* 0x000088809b037816 */ /* 0x001fca00000000ff */
[----:B------:R-:W-:-:S07]  /*67a0*/  IMAD R164, R3, R154, RZ ;  /* 0x0000009a03a47224 */ /* 0x000fce00078e02ff */
.L_x_280:
[----:B------:R-:W-:Y:S05]  /*67b0*/  BSYNC B1 ;  /* 0x0000000000017941 */ /* 0x000fea0003800000 */
.L_x_279:
[----:B0-----:R-:W-:Y:S01]  /*67c0*/  @!P1 IMAD R3, R84, R153, R164 ;  /* 0x0000009954039224 */ /* 0x001fe200078e02a4 */
[----:B------:R-:W-:Y:S04]  /*67d0*/  BSSY B1, `(.L_x_281) ;  /* 0x0000006000017945 */ /* 0x000fe80003800000 */
[----:B------:R0:W-:Y:S01]  /*67e0*/  @!P1 STG.E.U8 desc[UR36][R6.64+0x78], R3 ;  /* 0x0000780306009986 */ /* 0x0001e2000c101124 */
[----:B------:R-:W-:Y:S05]  /*67f0*/  @P2 BRA `(.L_x_282) ;  /* 0x00000000000c2947 */ /* 0x000fea0003800000 */
[----:B--2---:R-:W0:Y:S02]  /*6800*/  LDG.E.U8 R155, desc[UR36][R4.64+0x79] ;  /* 0x00007924049b7981 */ /* 0x004e24000c1e1100 */
[----:B0-----:R-:W-:-:S05]  /*6810*/  PRMT R3, R155, 0x8880, RZ ;  /* 0x000088809b037816 */ /* 0x001fca00000000ff */
[----:B------:R-:W-:-:S07]  /*6820*/  IMAD R164, R3, R154, RZ ;  /* 0x0000009a03a47224 */ /* 0x000fce00078e02ff */
.L_x_282:
[----:B------:R-:W-:Y:S05]  /*6830*/  BSYNC B1 ;  /* 0x0000000000017941 */ /* 0x000fea0003800000 */
.L_x_281:
[----:B------:R-:W-:Y:S01]  /*6840*/  @!P2 IMAD R85, R85, R153, R164 ;  /* 0x000000995555a224 */ /* 0x000fe200078e02a4 */
[----:B------:R-:W-:Y:S04]  /*6850*/  BSSY B1, `(.L_x_283) ;  /* 0x0000006000017945 */ /* 0x000fe80003800000 */
[----:B------:R0:W-:Y:S01]  /*6860*/  @!P2 STG.E.U8 desc[UR36][R6.64+0x79], R85 ;  /* 0x000079550600a986 */ /* 0x0001e2000c101124 */
[----:B------:R-:W-:Y:S05]  /*6870*/  @P5 BRA `(.L_x_284) ;  /* 0x00000000000c5947 */ /* 0x000fea0003800000 */
[----:B--2---:R-:W0:Y:S02]  /*6880*/  LDG.E.U8 R155, desc[UR36][R12.64+0x78] ;  /* 0x000078240c9b7981 */ /* 0x004e24000c1e1100 */
[----:B0-----:R-:W-:-:S05]  /*6890*/  PRMT R3, R155, 0x8880, RZ ;  /* 0x000088809b037816 */ /* 0x001fca00000000ff */
[----:B------:R-:W-:-:S07]  /*68a0*/  IMAD R164, R3, R154, RZ ;  /* 0x0000009a03a47224 */ /* 0x000fce00078e02ff */
.L_x_284:
[----:B------:R-:W-:Y:S05]  /*68b0*/  BSYNC B1 ;  /* 0x0000000000017941 */ /* 0x000fea0003800000 */
.L_x_283:
[----:B0-----:R-:W-:Y:S01]  /*68c0*/  @!P5 IMAD R3, R86, R153, R164 ;  /* 0x000000995603d224 */ /* 0x001fe200078e02a4 */
[----:B------:R-:W-:Y:S01]  /*68d0*/  ISETP.LT.OR P0, PT, R152, 0x7a, !P0 ;  /* 0x0000007a9800780c */ /* 0x000fe20004701670 */
[----:B------:R-:W-:Y:S03]  /*68e0*/  BSSY B1, `(.L_x_285) ;  /* 0x0000006000017945 */ /* 0x000fe60003800000 */
[----:B------:R0:W-:Y:S09]  /*68f0*/  @!P5 STG.E.U8 desc[UR36][R10.64+0x78], R3 ;  /* 0x000078030a00d986 */ /* 0x0001f2000c101124 */
[----:B------:R-:W-:Y:S05]  /*6900*/  @P0 BRA `(.L_x_286) ;  /* 0x00000000000c0947 */ /* 0x000fea0003800000 */
[----:B--2---:R-:W0:Y:S02]  /*6910*/  LDG.E.U8 R155, desc[UR36][R12.64+0x79] ;  /* 0x000079240c9b7981 */ /* 0x004e24000c1e1100 */
[----:B0-----:R-:W-:-:S05]  /*6920*/  PRMT R3, R155, 0x8880, RZ ;  /* 0x000088809b037816 */ /* 0x001fca00000000ff */
[----:B------:R-:W-:-:S07]  /*6930*/  IMAD R164, R3, R154, RZ ;  /* 0x0000009a03a47224 */ /* 0x000fce00078e02ff */
.L_x_286:
[----:B------:R-:W-:Y:S05]  /*6940*/  BSYNC B1 ;  /* 0x0000000000017941 */ /* 0x000fea0003800000 */
.L_x_285:
[----:B------:R-:W-:Y:S01]  /*6950*/  IMAD R87, R87, R153, R164 ;  /* 0x0000009957577224 */ /* 0x000fe200078e02a4 */
[----:B------:R-:W-:Y:S06]  /*6960*/  @P0 BRA `(.L_x_287) ;  /* 0x0000001800180947 */ /* 0x000fec0003800000 */
[----:B------:R0:W-:Y:S01]  /*6970*/  STG.E.U8 desc[UR36][R10.64+0x79], R87 ;  /* 0x000079570a007986 */ /* 0x0001e2000c101124 */
[----:B------:R-:W-:Y:S05]  /*6980*/  BRA `(.L_x_287) ;  /* 0x0000001800107947 */ /* 0x000fea0003800000 */
.L_x_30:
[C---:B------:R-:W-:Y:S02]  /*6990*/  ISETP.GE.AND P2, PT, R3.reuse, 0x1, PT ;  /* 0x000000010300780c */ /* 0x040fe40003f46270 */
[----:B------:R-:W-:Y:S02]  /*69a0*/  ISETP.GE.AND P0, PT, R3, 0x9, PT ;  /* 0x000000090300780c */ /* 0x000fe40003f06270 */
[C---:B------:R-:W-:Y:S02]  /*69b0*/  ISETP.LT.OR P3, PT, R152.reuse, 0x1, !P2 ;  /* 0x000000019800780c */ /* 0x040fe40005761670 */
[C---:B------:R-:W-:Y:S02]  /*69c0*/  ISETP.LT.OR P5, PT, R152.reuse, 0x2, !P2 ;  /* 0x000000029800780c */ /* 0x040fe400057a1670 */
[C---:B------:R-:W-:Y:S02]  /*69d0*/  ISETP.LT.OR P1, PT, R152.reuse, 0x1, !P0 ;  /* 0x000000019800780c */ /* 0x040fe40004721670 */
[----:B------:R-:W-:-:S07]  /*69e0*/  ISETP.LT.OR P4, PT, R152, 0x2, !P0 ;  /* 0x000000029800780c */ /* 0x000fce0004781670 */
[-C--:B------:R-:W-:Y:S02]  /*69f0*/  @!P3 IMAD R5, R88, R153.reuse, RZ ;  /* 0x000000995805b224 */ /* 0x080fe400078e02ff */
[-C--:B------:R-:W-:Y:S02]  /*6a00*/  @!P5 IMAD R89, R89, R153.reuse, RZ ;  /* 0x000000995959d224 */ /* 0x080fe400078e02ff */
[-C--:B------:R-:W-:Y:S01]  /*6a10*/  @!P1 IMAD R13, R90, R153.reuse, RZ ;  /* 0x000000995a0d9224 */ /* 0x080fe200078e02ff */
[----:B------:R0:W-:Y:S01]  /*6a20*/  @!P3 STG.E.U8 desc[UR36][R158.64], R5 ;  /* 0x000000059e00b986 */ /* 0x0001e2000c101124 */
[C---:B------:R-:W-:Y:S01]  /*6a30*/  ISETP.LT.OR P3, PT, R152.reuse, 0x9, !P2 ;  /* 0x000000099800780c */ /* 0x040fe20005761670 */
[----:B------:R-:W-:Y:S02]  /*6a40*/  @!P4 IMAD R91, R91, R153, RZ ;  /* 0x000000995b5bc224 */ /* 0x000fe400078e02ff */
[----:B------:R-:W-:Y:S01]  /*6a50*/  @!P5 STG.E.U8 desc[UR36][R158.64+0x1], R89 ;  /* 0x000001599e00d986 */ /* 0x000fe2000c101124 */
[----:B------:R-:W-:-:S03]  /*6a60*/  ISETP.LT.OR P5, PT, R152, 0xa, !P2 ;  /* 0x0000000a9800780c */ /* 0x000fc600057a1670 */
[----:B------:R1:W-:Y:S01]  /*6a70*/  @!P1 STG.E.U8 desc[UR36][R8.64], R13 ;  /* 0x0000000d08009986 */ /* 0x0003e2000c101124 */
[----:B------:R-:W-:-:S03]  /*6a80*/  ISETP.LT.OR P1, PT, R152, 0x9, !P0 ;  /* 0x000000099800780c */ /* 0x000fc60004721670 */
[----:B------:R-:W-:Y:S01]  /*6a90*/  @!P4 STG.E.U8 desc[UR36][R8.64+0x1], R91 ;  /* 0x0000015b0800c986 */ /* 0x000fe2000c101124 */
[----:B------:R-:W-:Y:S01]  /*6aa0*/  ISETP.LT.OR P4, PT, R152, 0xa, !P0 ;  /* 0x0000000a9800780c */ /* 0x000fe20004781670 */
[----:B------:R-:W-:-:S04]  /*6ab0*/  @!P3 IMAD R15, R92, R153, RZ ;  /* 0x000000995c0fb224 */ /* 0x000fc800078e02ff */
[-C--:B------:R-:W-:Y:S01]  /*6ac0*/  @!P5 IMAD R93, R93, R153.reuse, RZ ;  /* 0x000000995d5dd224 */ /* 0x080fe200078e02ff */
[----:B------:R3:W-:Y:S01]  /*6ad0*/  @!P3 STG.E.U8 desc[UR36][R158.64+0x8], R15 ;  /* 0x0000080f9e00b986 */ /* 0x0007e2000c101124 */
[----:B------:R-:W-:Y:S02]  /*6ae0*/  ISETP.LT.OR P3, PT, R152, 0x11, !P2 ;  /* 0x000000119800780c */ /* 0x000fe40005761670 */
[-C--:B0-----:R-:W-:Y:S01]  /*6af0*/  @!P1 IMAD R5, R94, R153.reuse, RZ ;  /* 0x000000995e059224 */ /* 0x081fe200078e02ff */
[----:B------:R-:W-:Y:S01]  /*6b00*/  @!P5 STG.E.U8 desc[UR36][R158.64+0x9], R93 ;  /* 0x0000095d9e00d986 */ /* 0x000fe2000c101124 */
[C---:B------:R-:W-:Y:S02]  /*6b10*/  ISETP.LT.OR P5, PT, R152.reuse, 0x12, !P2 ;  /* 0x000000129800780c */ /* 0x040fe400057a1670 */
[----:B------:R-:W-:Y:S01]  /*6b20*/  @!P4 IMAD R95, R95, R153, RZ ;  /* 0x000000995f5fc224 */ /* 0x000fe200078e02ff */
[----:B------:R0:W-:Y:S01]  /*6b30*/  @!P1 STG.E.U8 desc[UR36][R8.64+0x8], R5 ;  /* 0x0000080508009986 */ /* 0x0001e2000c101124 */
[----:B------:R-:W-:-:S03]  /*6b40*/  ISETP.LT.OR P1, PT, R152, 0x11, !P0 ;  /* 0x000000119800780c */ /* 0x000fc60004721670 */
[----:B------:R-:W-:Y:S01]  /*6b50*/  @!P4 STG.E.U8 desc[UR36][R8.64+0x9], R95 ;  /* 0x0000095f0800c986 */ /* 0x000fe2000c101124 */
[----:B------:R-:W-:Y:S01]  /*6b60*/  ISETP.LT.OR P4, PT, R152, 0x12, !P0 ;  /* 0x000000129800780c */ /* 0x000fe20004781670 */
[----:B-1----:R-:W-:-:S04]  /*6b70*/  @!P3 IMAD R13, R96, R153, RZ ;  /* 0x00000099600db224 */ /* 0x002fc800078e02ff */
[-C--:B------:R-:W-:Y:S01]  /*6b80*/  @!P5 IMAD R97, R97, R153.reuse, RZ ;  /* 0x000000996161d224 */ /* 0x080fe200078e02ff */
[----:B------:R1:W-:Y:S01]  /*6b90*/  @!P3 STG.E.U8 desc[UR36][R158.64+0x10], R13 ;  /* 0x0000100d9e00b986 */ /* 0x0003e2000c101124 */
[----:B------:R-:W-:Y:S02]  /*6ba0*/  ISETP.LT.OR P3, PT, R152, 0x19, !P2 ;  /* 0x000000199800780c */ /* 0x000fe40005761670 */
[-C--:B---3--:R-:W-:Y:S01]  /*6bb0*/  @!P1 IMAD R15, R98, R153.reuse, RZ ;  /* 0x00000099620f9224 */ /* 0x088fe200078e02ff */
[----:B------:R-:W-:Y:S01]  /*6bc0*/  @!P5 STG.E.U8 desc[UR36][R158.64+0x11], R97 ;  /* 0x000011619e00d986 */ /* 0x000fe2000c101124 */
[C---:B------:R-:W-:Y:S02]  /*6bd0*/  ISETP.LT.OR P5, PT, R152.reuse, 0x1a, !P2 ;  /* 0x0000001a9800780c */ /* 0x040fe400057a1670 */
[----:B------:R-:W-:Y:S01]  /*6be0*/  @!P4 IMAD R99, R99, R153, RZ ;  /* 0x000000996363c224 */ /* 0x000fe200078e02ff */
[----:B------:R3:W-:Y:S01]  /*6bf0*/  @!P1 STG.E.U8 desc[UR36][R8.64+0x10], R15 ;  /* 0x0000100f08009986 */ /* 0x0007e2000c101124 */
[----:B------:R-:W-:-:S03]  /*6c00*/  ISETP.LT.OR P1, PT, R152, 0x19, !P0 ;  /* 0x000000199800780c */ /* 0x000fc60004721670 */
[----:B------:R-:W-:Y:S01]  /*6c10*/  @!P4 STG.E.U8 desc[UR36][R8.64+0x11], R99 ;  /* 0x000011630800c986 */ /* 0x000fe2000c101124 */
[----:B------:R-:W-:Y:S01]  /*6c20*/  ISETP.LT.OR P4, PT, R152, 0x1a, !P0 ;  /* 0x0000001a9800780c */ /* 0x000fe20004781670 */
[----:B0-----:R-:W-:-:S04]  /*6c30*/  @!P3 IMAD R5, R100, R153, RZ ;  /* 0x000000996405b224 */ /* 0x001fc800078e02ff */
[-C--:B------:R-:W-:Y:S01]  /*6c40*/  @!P5 IMAD R101, R101, R153.reuse, RZ ;  /* 0x000000996565d224 */ /* 0x080fe200078e02ff */
[----:B------:R0:W-:Y:S01]  /*6c50*/  @!P3 STG.E.U8 desc[UR36][R158.64+0x18], R5 ;  /* 0x000018059e00b986 */ /* 0x0001e2000c101124 */
[----:B------:R-:W-:Y:S02]  /*6c60*/  ISETP.LT.OR P3, PT, R152, 0x21, !P2 ;  /* 0x000000219800780c */ /* 0x000fe40005761670 */
[-C--:B-1----:R-:W-:Y:S01]  /*6c70*/  @!P1 IMAD R13, R102, R153.reuse, RZ ;  /* 0x00000099660d9224 */ /* 0x082fe200078e02ff */
[----:B------:R-:W-:Y:S01]  /*6c80*/  @!P5 STG.E.U8 desc[UR36][R158.64+0x19], R101 ;  /* 0x000019659e00d986 */ /* 0x000fe2000c101124 */
[C---:B------:R-:W-:Y:S02]  /*6c90*/  ISETP.LT.OR P5, PT, R152.reuse, 0x22, !P2 ;  /* 0x000000229800780c */ /* 0x040fe400057a1670 */
[----:B------:R-:W-:Y:S01]  /*6ca0*/  @!P4 IMAD R103, R103, R153, RZ ;  /* 0x000000996767c224 */ /* 0x000fe200078e02ff */
[----:B------:R1:W-:Y:S01]  /*6cb0*/  @!P1 STG.E.U8 desc[UR36][R8.64+0x18], R13 ;  /* 0x0000180d08009986 */ /* 0x0003e2000c101124 */
[----:B------:R-:W-:-:S03]  /*6cc0*/  ISETP.LT.OR P1, PT, R152, 0x21, !P0 ;  /* 0x000000219800780c */ /* 0x000fc60004721670 */
[----:B------:R-:W-:Y:S01]  /*6cd0*/  @!P4 STG.E.U8 desc[UR36][R8.64+0x19], R103 ;  /* 0x000019670800c986 */ /* 0x000fe2000c101124 */
[----:B------:R-:W-:Y:S01]  /*6ce0*/  ISETP.LT.OR P4, PT, R152, 0x22, !P0 ;  /* 0x000000229800780c */ /* 0x000fe20004781670 */
[----:B---3--:R-:W-:-:S04]  /*6cf0*/  @!P3 IMAD R15, R104, R153, RZ ;  /* 0x00000099680fb224 */ /* 0x008fc800078e02ff */
        /* <DEDUP_REMOVED lines=124> */
[C---:B------:R-:W-:Y:S01]  /*74c0*/  ISETP.LT.OR P2, PT, R152.reuse, 0x7a, !P2 ;  /* 0x0000007a9800780c */ /* 0x040fe20005741670 */
[----:B------:R-:W-:Y:S01]  /*74d0*/  @!P5 STG.E.U8 desc[UR36][R158.64+0x71], R145 ;  /* 0x000071919e00d986 */ /* 0x000fe2000c101124 */
[C---:B------:R-:W-:Y:S01]  /*74e0*/  ISETP.LT.OR P5, PT, R152.reuse, 0x79, !P0 ;  /* 0x000000799800780c */ /* 0x040fe200047a1670 */
[----:B------:R-:W-:Y:S01]  /*74f0*/  @!P4 IMAD R147, R147, R153, RZ ;  /* 0x000000999393c224 */ /* 0x000fe200078e02ff */
[----:B------:R-:W-:Y:S01]  /*7500*/  ISETP.LT.OR P0, PT, R152, 0x7a, !P0 ;  /* 0x0000007a9800780c */ /* 0x000fe20004701670 */
[----:B------:R-:W-:Y:S01]  /*7510*/  @!P1 STG.E.U8 desc[UR36][R8.64+0x70], R15 ;  /* 0x0000700f08009986 */ /* 0x000fe2000c101124 */
[----:B------:R-:W-:-:S03]  /*7520*/  ISETP.GE.AND P1, PT, R3, 0x81, PT ;  /* 0x000000810300780c */ /* 0x000fc60003f26270 */
[----:B------:R-:W-:Y:S01]  /*7530*/  @!P4 STG.E.U8 desc[UR36][R8.64+0x71], R147 ;  /* 0x000071930800c986 */ /* 0x000fe2000c101124 */
[-C--:B0-----:R-:W-:Y:S01]  /*7540*/  @!P3 IMAD R5, R148, R153.reuse, RZ ;  /* 0x000000999405b224 */ /* 0x081fe200078e02ff */
[C---:B------:R-:W-:Y:S02]  /*7550*/  ISETP.LT.OR P4, PT, R152.reuse, 0x1, !P1 ;  /* 0x000000019800780c */ /* 0x040fe40004f81670 */
[-C--:B------:R-:W-:Y:S02]  /*7560*/  @!P2 IMAD R149, R149, R153.reuse, RZ ;  /* 0x000000999595a224 */ /* 0x080fe400078e02ff */
[----:B------:R0:W-:Y:S01]  /*7570*/  @!P3 STG.E.U8 desc[UR36][R158.64+0x78], R5 ;  /* 0x000078059e00b986 */ /* 0x0001e2000c101124 */
[----:B------:R-:W-:Y:S01]  /*7580*/  ISETP.LT.OR P3, PT, R152, 0x2, !P1 ;  /* 0x000000029800780c */ /* 0x000fe20004f61670 */
[-C--:B-1----:R-:W-:Y:S02]  /*7590*/  @!P5 IMAD R13, R150, R153.reuse, RZ ;  /* 0x00000099960dd224 */ /* 0x082fe400078e02ff */
[----:B------:R-:W-:Y:S01]  /*75a0*/  @!P2 STG.E.U8 desc[UR36][R158.64+0x79], R149 ;  /* 0x000079959e00a986 */ /* 0x000fe2000c101124 */
[----:B------:R-:W-:Y:S01]  /*75b0*/  ISETP.GE.AND P2, PT, R3, 0x89, PT ;  /* 0x000000890300780c */ /* 0x000fe20003f46270 */
[----:B------:R-:W-:-:S02]  /*75c0*/  @!P0 IMAD R151, R151, R153, RZ ;  /* 0x0000009997978224 */ /* 0x000fc400078e02ff */
[----:B------:R1:W-:Y:S01]  /*75d0*/  @!P5 STG.E.U8 desc[UR36][R8.64+0x78], R13 ;  /* 0x0000780d0800d986 */ /* 0x0003e2000c101124 */
[-C--:B------:R-:W-:Y:S01]  /*75e0*/  @!P4 IMAD R3, R24, R153.reuse, RZ ;  /* 0x000000991803c224 */ /* 0x080fe200078e02ff */
[C---:B------:R-:W-:Y:S02]  /*75f0*/  ISETP.LT.OR P5, PT, R152.reuse, 0x1, !P2 ;  /* 0x000000019800780c */ /* 0x040fe400057a1670 */
[----:B------:R-:W-:Y:S01]  /*7600*/  @!P0 STG.E.U8 desc[UR36][R8.64+0x79], R151 ;  /* 0x0000799708008986 */ /* 0x000fe2000c101124 */
[C---:B------:R-:W-:Y:S01]  /*7610*/  ISETP.LT.OR P0, PT, R152.reuse, 0x2, !P2 ;  /* 0x000000029800780c */ /* 0x040fe20005701670 */
[----:B------:R-:W-:Y:S02]  /*7620*/  @!P3 IMAD R25, R25, R153, RZ ;  /* 0x000000991919b224 */ /* 0x000fe400078e02ff */
[----:B------:R3:W-:Y:S01]  /*7630*/  @!P4 STG.E.U8 desc[UR36][R6.64], R3 ;  /* 0x000000030600c986 */ /* 0x0007e2000c101124 */
[----:B------:R-:W-:-:S03]  /*7640*/  ISETP.LT.OR P4, PT, R152, 0x9, !P1 ;  /* 0x000000099800780c */ /* 0x000fc60004f81670 */
[----:B------:R-:W-:Y:S01]  /*7650*/  @!P3 STG.E.U8 desc[UR36][R6.64+0x1], R25 ;  /* 0x000001190600b986 */ /* 0x000fe2000c101124 */
[----:B------:R-:W-:Y:S02]  /*7660*/  ISETP.LT.OR P3, PT, R152, 0xa, !P1 ;  /* 0x0000000a9800780c */ /* 0x000fe40004f61670 */
[----:B0-----:R-:W-:-:S03]  /*7670*/  @!P5 IMAD R5, R26, R153, RZ ;  /* 0x000000991a05d224 */ /* 0x001fc600078e02ff */
[-C--:B------:R-:W-:Y:S02]  /*7680*/  @!P0 IMAD R27, R27, R153.reuse, RZ ;  /* 0x000000991b1b8224 */ /* 0x080fe400078e02ff */
[----:B------:R0:W-:Y:S01]  /*7690*/  @!P5 STG.E.U8 desc[UR36][R10.64], R5 ;  /* 0x000000050a00d986 */ /* 0x0001e2000c101124 */
[----:B------:R-:W-:Y:S01]  /*76a0*/  ISETP.LT.OR P5, PT, R152, 0x9, !P2 ;  /* 0x000000099800780c */ /* 0x000fe200057a1670 */
[-C--:B-1----:R-:W-:Y:S02]  /*76b0*/  @!P4 IMAD R13, R28, R153.reuse, RZ ;  /* 0x000000991c0dc224 */ /* 0x082fe400078e02ff */
[----:B------:R-:W-:Y:S01]  /*76c0*/  @!P0 STG.E.U8 desc[UR36][R10.64+0x1], R27 ;  /* 0x0000011b0a008986 */ /* 0x000fe2000c101124 */
[C---:B------:R-:W-:Y:S01]  /*76d0*/  ISETP.LT.OR P0, PT, R152.reuse, 0xa, !P2 ;  /* 0x0000000a9800780c */ /* 0x040fe20005701670 */
[----:B------:R-:W-:Y:S02]  /*76e0*/  @!P3 IMAD R29, R29, R153, RZ ;  /* 0x000000991d1db224 */ /* 0x000fe400078e02ff */
[----:B------:R-:W-:Y:S01]  /*76f0*/  @!P4 STG.E.U8 desc[UR36][R6.64+0x8], R13 ;  /* 0x0000080d0600c986 */ /* 0x000fe2000c101124 */
        /* <DEDUP_REMOVED lines=11> */
[----:B------:R-:W-:Y:S01]  /*77b0*/  @!P4 STG.E.U8 desc[UR36][R6.64+0x10], R5 ;  /* 0x000010050600c986 */ /* 0x000fe2000c101124 */
[----:B------:R-:W-:-:S03]  /*77c0*/  ISETP.LT.OR P4, PT, R152, 0x19, !P1 ;  /* 0x000000199800780c */ /* 0x000fc60004f81670 */
[----:B------:R-:W-:Y:S01]  /*77d0*/  @!P3 STG.E.U8 desc[UR36][R6.64+0x11], R33 ;  /* 0x000011210600b986 */ /* 0x000fe2000c101124 */
[----:B------:R-:W-:Y:S01]  /*77e0*/  ISETP.LT.OR P3, PT, R152, 0x1a, !P1 ;  /* 0x0000001a9800780c */ /* 0x000fe20004f61670 */
[----:B-1----:R-:W-:-:S04]  /*77f0*/  @!P5 IMAD R3, R34, R153, RZ ;  /* 0x000000992203d224 */ /* 0x002fc800078e02ff */
[-C--:B------:R-:W-:Y:S01]  /*7800*/  @!P0 IMAD R35, R35, R153.reuse, RZ ;  /* 0x0000009923238224 */ /* 0x080fe200078e02ff */
[----:B------:R0:W-:Y:S01]  /*7810*/  @!P5 STG.E.U8 desc[UR36][R10.64+0x10], R3 ;  /* 0x000010030a00d986 */ /* 0x0001e2000c101124 */
[----:B------:R-:W-:Y:S02]  /*7820*/  ISETP.LT.OR P5, PT, R152, 0x19, !P2 ;  /* 0x000000199800780c */ /* 0x000fe400057a1670 */
[-C--:B------:R-:W-:Y:S01]  /*7830*/  @!P4 IMAD R9, R36, R153.reuse, RZ ;  /* 0x000000992409c224 */ /* 0x080fe200078e02ff */
[----:B------:R-:W-:Y:S01]  /*7840*/  @!P0 STG.E.U8 desc[UR36][R10.64+0x11], R35 ;  /* 0x000011230a008986 */ /* 0x000fe2000c101124 */
[C---:B------:R-:W-:Y:S02]  /*7850*/  ISETP.LT.OR P0, PT, R152.reuse, 0x1a, !P2 ;  /* 0x0000001a9800780c */ /* 0x040fe40005701670 */
[----:B------:R-:W-:Y:S01]  /*7860*/  @!P3 IMAD R37, R37, R153, RZ ;  /* 0x000000992525b224 */ /* 0x000fe200078e02ff */
[----:B------:R-:W-:Y:S01]  /*7870*/  @!P4 STG.E.U8 desc[UR36][R6.64+0x18], R9 ;  /* 0x000018090600c986 */ /* 0x000fe2000c101124 */
[----:B------:R-:W-:-:S03]  /*7880*/  ISETP.LT.OR P4, PT, R152, 0x21, !P1 ;  /* 0x000000219800780c */ /* 0x000fc60004f81670 */
[----:B------:R-:W-:Y:S01]  /*7890*/  @!P3 STG.E.U8 desc[UR36][R6.64+0x19], R37 ;  /* 0x000019250600b986 */ /* 0x000fe2000c101124 */
[----:B------:R-:W-:Y:S01]  /*78a0*/  ISETP.LT.OR P3, PT, R152, 0x22, !P1 ;  /* 0x000000229800780c */ /* 0x000fe20004f61670 */
[----:B0-----:R-:W-:-:S04]  /*78b0*/  @!P5 IMAD R3, R38, R153, RZ ;  /* 0x000000992603d224 */ /* 0x001fc800078e02ff */
        /* <DEDUP_REMOVED lines=120> */
[----:B------:R-:W-:-:S04]  /*8040*/  @!P0 IMAD R5, R78, R153, RZ ;  /* 0x000000994e058224 */ /* 0x000fc800078e02ff */
[-C--:B------:R-:W-:Y:S01]  /*8050*/  @!P4 IMAD R79, R79, R153.reuse, RZ ;  /* 0x000000994f4fc224 */ /* 0x080fe200078e02ff */
[----:B------:R1:W-:Y:S01]  /*8060*/  @!P0 STG.E.U8 desc[UR36][R10.64+0x68], R5 ;  /* 0x000068050a008986 */ /* 0x0003e2000c101124 */
[C---:B------:R-:W-:Y:S02]  /*8070*/  ISETP.LT.OR P0, PT, R152.reuse, 0x71, !P2 ;  /* 0x000000719800780c */ /* 0x040fe40005701670 */
[----:B------:R-:W-:Y:S01]  /*8080*/  @!P3 IMAD R81, R81, R153, RZ ;  /* 0x000000995151b224 */ /* 0x000fe200078e02ff */
[----:B------:R-:W-:Y:S01]  /*8090*/  @!P4 STG.E.U8 desc[UR36][R10.64+0x69], R79 ;  /* 0x0000694f0a00c986 */ /* 0x000fe2000c101124 */
[----:B------:R-:W-:-:S03]  /*80a0*/  ISETP.LT.OR P4, PT, R152, 0x72, !P2 ;  /* 0x000000729800780c */ /* 0x000fc60005781670 */
[----:B------:R-:W-:Y:S01]  /*80b0*/  @!P3 STG.E.U8 desc[UR36][R6.64+0x71], R81 ;  /* 0x000071510600b986 */ /* 0x000fe2000c101124 */
[C---:B------:R-:W-:Y:S02]  /*80c0*/  ISETP.LT.OR P3, PT, R152.reuse, 0x79, !P1 ;  /* 0x000000799800780c */ /* 0x040fe40004f61670 */
[C---:B------:R-:W-:Y:S01]  /*80d0*/  ISETP.LT.OR P1, PT, R152.reuse, 0x7a, !P1 ;  /* 0x0000007a9800780c */ /* 0x040fe20004f21670 */
[----:B------:R3:W-:Y:S01]  /*80e0*/  @!P5 STG.E.U8 desc[UR36][R6.64+0x70], R9 ;  /* 0x000070090600d986 */ /* 0x0007e2000c101124 */
[----:B------:R-:W-:Y:S01]  /*80f0*/  ISETP.LT.OR P5, PT, R152, 0x79, !P2 ;  /* 0x000000799800780c */ /* 0x000fe200057a1670 */
[----:B0-----:R-:W-:Y:S01]  /*8100*/  @!P0 IMAD R3, R82, R153, RZ ;  /* 0x0000009952038224 */ /* 0x001fe200078e02ff */
[----:B------:R-:W-:-:S03]  /*8110*/  ISETP.LT.OR P2, PT, R152, 0x7a, !P2 ;  /* 0x0000007a9800780c */ /* 0x000fc60005741670 */
[-C--:B------:R-:W-:Y:S01]  /*8120*/  @!P4 IMAD R83, R83, R153.reuse, RZ ;  /* 0x000000995353c224 */ /* 0x080fe200078e02ff */
[----:B------:R0:W-:Y:S03]  /*8130*/  @!P0 STG.E.U8 desc[UR36][R10.64+0x70], R3 ;  /* 0x000070030a008986 */ /* 0x0001e6000c101124 */
[-C--:B-1----:R-:W-:Y:S01]  /*8140*/  @!P3 IMAD R5, R84, R153.reuse, RZ ;  /* 0x000000995405b224 */ /* 0x082fe200078e02ff */
[----:B------:R0:W-:Y:S01]  /*8150*/  @!P4 STG.E.U8 desc[UR36][R10.64+0x71], R83 ;  /* 0x000071530a00c986 */ /* 0x0001e2000c101124 */
[-C--:B------:R-:W-:Y:S02]  /*8160*/  @!P1 IMAD R85, R85, R153.reuse, RZ ;  /* 0x0000009955559224 */ /* 0x080fe400078e02ff */
[-C--:B---3--:R-:W-:Y:S01]  /*8170*/  @!P5 IMAD R9, R86, R153.reuse, RZ ;  /* 0x000000995609d224 */ /* 0x088fe200078e02ff */
[----:B------:R0:W-:Y:S01]  /*8180*/  @!P3 STG.E.U8 desc[UR36][R6.64+0x78], R5 ;  /* 0x000078050600b986 */ /* 0x0001e2000c101124 */
[----:B------:R-:W-:-:S03]  /*8190*/  @!P2 IMAD R87, R87, R153, RZ ;  /* 0x000000995757a224 */ /* 0x000fc600078e02ff */
[----:B------:R0:W-:Y:S04]  /*81a0*/  @!P1 STG.E.U8 desc[UR36][R6.64+0x79], R85 ;  /* 0x0000795506009986 */ /* 0x0001e8000c101124 */
[----:B------:R0:W-:Y:S04]  /*81b0*/  @!P5 STG.E.U8 desc[UR36][R10.64+0x78], R9 ;  /* 0x000078090a00d986 */ /* 0x0001e8000c101124 */
[----:B------:R0:W-:Y:S02]  /*81c0*/  @!P2 STG.E.U8 desc[UR36][R10.64+0x79], R87 ;  /* 0x000079570a00a986 */ /* 0x0001e4000c101124 */
.L_x_287:
[----:B------:R-:W-:Y:S05]  /*81d0*/  BSYNC B0 ;  /* 0x0000000000007941 */ /* 0x000fea0003800000 */
.L_x_29:
[----:B------:R-:W-:Y:S01]  /*81e0*/  ULDC UR4, c[0x0][0xc] ;  /* 0x0000030000047ab9 */ /* 0x000fe20000000800 */
[----:B------:R-:W-:Y:S01]  /*81f0*/  ULDC UR5, c[0x0][0x10] ;  /* 0x0000040000057ab9 */ /* 0x000fe20000000800 */
[----:B0-----:R-:W0:Y:S01]  /*8200*/  LDC R3, c[0x0][0x14] ;  /* 0x00000500ff037b82 */ /* 0x001e220000000800 */
[----:B------:R-:W-:Y:S01]  /*8210*/  UIMAD.WIDE.U32 UR4, UR4, UR5, URZ ;  /* 0x00000005040472a5 */ /* 0x000fe2000f8e003f */
[----:B------:R-:W-:Y:S02]  /*8220*/  IMAD.MOV.U32 R152, RZ, RZ, -0x1 ;  /* 0xffffffffff987424 */ /* 0x000fe400078e00ff */
[----:B------:R-:W-:-:S03]  /*8230*/  IMAD.MOV.U32 R22, RZ, RZ, -0x1 ;  /* 0xffffffffff167424 */ /* 0x000fc600078e00ff */
[----:B0-----:R-:W-:-:S04]  /*8240*/  IMAD.WIDE.U32 R16, R3, UR4, R16 ;  /* 0x0000000403107c25 */ /* 0x001fc8000f8e0010 */
[----:B------:R-:W-:Y:S01]  /*8250*/  IMAD R3, R3, UR5, RZ ;  /* 0x0000000503037c24 */ /* 0x000fe2000f8e02ff */
[----:B------:R-:W-:Y:S02]  /*8260*/  ULDC.64 UR4, c[0x0][0x650] ;  /* 0x0001940000047ab9 */ /* 0x000fe40000000a00 */
[----:B------:R-:W-:Y:S01]  /*8270*/  ISETP.GE.U32.AND P0, PT, R16, UR4, PT ;  /* 0x0000000410007c0c */ /* 0x000fe2000bf06070 */
[--C-:B------:R-:W-:Y:S01]  /*8280*/  IMAD.IADD R17, R17, 0x1, R3.reuse ;  /* 0x0000000111117824 */ /* 0x100fe200078e0203 */
[----:B------:R-:W-:-:S04]  /*8290*/  PRMT R3, RZ, 0x7610, R3 ;  /* 0x00007610ff037816 */ /* 0x000fc80000000003 */
[----:B------:R-:W-:-:S13]  /*82a0*/  ISETP.GE.U32.AND.EX P0, PT, R17, UR5, PT, P0 ;  /* 0x0000000511007c0c */ /* 0x000fda000bf06100 */
[----:B------:R-:W-:Y:S05]  /*82b0*/  @P0 BRA `(.L_x_288) ;  /* 0x0000000400640947 */ /* 0x000fea0003800000 */
[----:B------:R-:W0:Y:S01]  /*82c0*/  S2R R12, SR_CTAID.X ;  /* 0x00000000000c7919 */ /* 0x000e220000002500 */
[----:B------:R-:W1:Y:S01]  /*82d0*/  LDC.64 R10, c[0x0][0x628] ;  /* 0x00018a00ff0a7b82 */ /* 0x000e620000000a00 */
[----:B------:R-:W-:Y:S01]  /*82e0*/  ULDC UR4, c[0x0][0x150] ;  /* 0x0000540000047ab9 */ /* 0x000fe20000000800 */
[----:B----4-:R-:W-:Y:S01]  /*82f0*/  IMAD.MOV.U32 R8, RZ, RZ, R16 ;  /* 0x000000ffff087224 */ /* 0x010fe200078e0010 */
[----:B------:R-:W4:Y:S01]  /*8300*/  S2R R23, SR_CTAID.Y ;  /* 0x0000000000177919 */ /* 0x000f220000002600 */
[----:B------:R-:W-:-:S04]  /*8310*/  IMAD.MOV.U32 R9, RZ, RZ, R17 ;  /* 0x000000ffff097224 */ /* 0x000fc800078e0011 */
[----:B------:R-:W2:Y:S08]  /*8320*/  LDC R21, c[0x0][0x144] ;  /* 0x00005100ff157b82 */ /* 0x000eb00000000800 */
[----:B------:R-:W2:Y:S08]  /*8330*/  LDC R0, c[0x0][0x630] ;  /* 0x00018c00ff007b82 */ /* 0x000eb00000000800 */
[----:B------:R-:W2:Y:S01]  /*8340*/  LDC.64 R14, c[0x0][0x620] ;  /* 0x00018800ff0e7b82 */ /* 0x000ea20000000a00 */
[----:B-1----:R-:W-:-:S04]  /*8350*/  ISETP.NE.U32.AND P0, PT, R10, RZ, PT ;  /* 0x000000ff0a00720c */ /* 0x002fc80003f05070 */
[----:B------:R-:W-:Y:S02]  /*8360*/  ISETP.NE.AND.EX P0, PT, R11, RZ, PT, P0 ;  /* 0x000000ff0b00720c */ /* 0x000fe40003f05300 */
[----:B0-----:R-:W-:-:S05]  /*8370*/  I2FP.F32.U32 R3, R12 ;  /* 0x0000000c00037245 */ /* 0x001fca0000201000 */
[----:B------:R-:W-:-:S04]  /*8380*/  FMUL R3, R3, UR4 ;  /* 0x0000000403037c20 */ /* 0x000fc80008400000 */
[----:B------:R0:W1:Y:S02]  /*8390*/  F2I.U32.TRUNC.NTZ R20, R3 ;  /* 0x0000000300147305 */ /* 0x000064000020f000 */
[----:B----4-:R-:W-:Y:S05]  /*83a0*/  @!P0 BRA `(.L_x_289) ;  /* 0x0000000000288947 */ /* 0x010fea0003800000 */
[----:B0-----:R-:W0:Y:S02]  /*83b0*/  LDC R3, c[0x0][0x634] ;  /* 0x00018d00ff037b82 */ /* 0x001e240000000800 */
        /* <DEDUP_REMOVED lines=9> */
.L_x_289:
[----:B------:R-:W4:Y:S01]  /*8450*/  LDC.64 R26, c[0x0][0x640] ;  /* 0x00019000ff1a7b82 */ /* 0x000f220000000a00 */
[-CC-:B--2---:R-:W-:Y:S01]  /*8460*/  SHF.R.U64 R22, R8, R0.reuse, R9.reuse ;  /* 0x0000000008167219 */ /* 0x184fe20000001209 */
[----:B-1----:R-:W-:Y:S01]  /*8470*/  IMAD.MOV R20, RZ, RZ, -R20 ;  /* 0x000000ffff147224 */ /* 0x002fe200078e0a14 */
[----:B------:R-:W-:Y:S01]  /*8480*/  SHF.R.U32.HI R0, RZ, R0, R9 ;  /* 0x00000000ff007219 */ /* 0x000fe20000011609 */
[----:B------:R-:W-:Y:S01]  /*8490*/  ULDC UR4, c[0x0][0x154] ;  /* 0x0000550000047ab9 */ /* 0x000fe20000000800 */
[----:B0-----:R-:W-:Y:S01]  /*84a0*/  IADD3 R3, P0, RZ, -R22, RZ ;  /* 0x80000016ff037210 */ /* 0x001fe20007f1e0ff */
[----:B------:R-:W-:Y:S02]  /*84b0*/  IMAD R21, R21, R20, R12 ;  /* 0x0000001415157224 */ /* 0x000fe400078e020c */
[----:B------:R-:W0:Y:S01]  /*84c0*/  LDC R6, c[0x0][0x618] ;  /* 0x00018600ff067b82 */ /* 0x000e220000000800 */
[----:B------:R-:W-:Y:S02]  /*84d0*/  IMAD.MOV.U32 R7, RZ, RZ, 0x1 ;  /* 0x00000001ff077424 */ /* 0x000fe400078e00ff */
[----:B------:R-:W-:-:S04]  /*84e0*/  IMAD.X R5, RZ, RZ, ~R0, P0 ;  /* 0x000000ffff057224 */ /* 0x000fc800000e0e00 */
[-C--:B------:R-:W-:Y:S01]  /*84f0*/  IMAD R0, R5, R14.reuse, RZ ;  /* 0x0000000e05007224 */ /* 0x080fe200078e02ff */
[----:B------:R-:W1:Y:S01]  /*8500*/  LDC R8, c[0x0][0x608] ;  /* 0x00018200ff087b82 */ /* 0x000e620000000800 */
[----:B------:R-:W-:-:S04]  /*8510*/  IMAD.WIDE.U32 R4, R3, R14, R16 ;  /* 0x0000000e03047225 */ /* 0x000fc800078e0010 */
[----:B------:R-:W-:Y:S01]  /*8520*/  IMAD R3, R3, R15, R0 ;  /* 0x0000000f03037224 */ /* 0x000fe200078e0200 */
[----:B------:R-:W-:Y:S02]  /*8530*/  I2FP.F32.U32 R0, R23 ;  /* 0x0000001700007245 */ /* 0x000fe40000201000 */
[----:B------:R-:W2:Y:S01]  /*8540*/  LDC R24, c[0x0][0x658] ;  /* 0x00019600ff187b82 */ /* 0x000ea20000000800 */
[----:B------:R-:W-:Y:S01]  /*8550*/  IMAD.IADD R3, R5, 0x1, R3 ;  /* 0x0000000105037824 */ /* 0x000fe200078e0203 */
[----:B----4-:R-:W-:Y:S01]  /*8560*/  ISETP.NE.U32.AND P0, PT, R26, RZ, PT ;  /* 0x000000ff1a00720c */ /* 0x010fe20003f05070 */
[----:B------:R-:W-:Y:S01]  /*8570*/  FMUL R0, R0, UR4 ;  /* 0x0000000400007c20 */ /* 0x000fe20008400000 */
[----:B------:R-:W-:Y:S02]  /*8580*/  IMAD.MOV.U32 R5, RZ, RZ, -0x1 ;  /* 0xffffffffff057424 */ /* 0x000fe400078e00ff */
[----:B------:R-:W-:Y:S01]  /*8590*/  ISETP.NE.AND.EX P0, PT, R27, RZ, PT, P0 ;  /* 0x000000ff1b00720c */ /* 0x000fe20003f05300 */
[----:B------:R4:W2:Y:S01]  /*85a0*/  F2I.U32.TRUNC.NTZ R13, R0 ;  /* 0x00000000000d7305 */ /* 0x0008a2000020f000 */
[----:B------:R-:W3:Y:S01]  /*85b0*/  LDC R20, c[0x0][0x148] ;  /* 0x00005200ff147b82 */ /* 0x000ee20000000800 */
[----:B0-----:R-:W-:-:S02]  /*85c0*/  SHF.R.U64 R12, R4, R6, R3 ;  /* 0x00000006040c7219 */ /* 0x001fc40000001203 */
[----:B------:R-:W-:-:S05]  /*85d0*/  SHF.R.U32.HI R3, RZ, R6, R3 ;  /* 0x00000006ff037219 */ /* 0x000fca0000011603 */
[----:B------:R-:W0:Y:S01]  /*85e0*/  LDC R15, c[0x0][0x600] ;  /* 0x00018000ff0f7b82 */ /* 0x000e220000000800 */
[-CC-:B-1----:R-:W-:Y:S02]  /*85f0*/  SHF.R.U64 R10, R12, R8.reuse, R3.reuse ;  /* 0x000000080c0a7219 */ /* 0x182fe40000001203 */
[----:B------:R-:W-:-:S05]  /*8600*/  SHF.R.U32.HI R3, RZ, R8, R3 ;  /* 0x00000008ff037219 */ /* 0x000fca0000011603 */
[----:B------:R-:W1:Y:S01]  /*8610*/  LDC R28, c[0x0][0x648] ;  /* 0x00019200ff1c7b82 */ /* 0x000e620000000800 */
[-C--:B--2---:R-:W-:Y:S02]  /*8620*/  SHF.L.U32 R4, R5, R24.reuse, RZ ;  /* 0x0000001805047219 */ /* 0x084fe400000006ff */
[-CC-:B------:R-:W-:Y:S02]  /*8630*/  SHF.R.U64 R14, R10, R24.reuse, R3.reuse ;  /* 0x000000180a0e7219 */ /* 0x180fe40000001203 */
[----:B------:R-:W-:Y:S02]  /*8640*/  SHF.R.U32.HI R5, RZ, R24, R3 ;  /* 0x00000018ff057219 */ /* 0x000fe40000011603 */
[----:B------:R-:W-:Y:S01]  /*8650*/  LOP3.LUT R25, RZ, R4, RZ, 0x33, !PT ;  /* 0x00000004ff197212 */ /* 0x000fe200078e33ff */
[----:B------:R-:W2:Y:S01]  /*8660*/  LDC R29, c[0x0][0x638] ;  /* 0x00018e00ff1d7b82 */ /* 0x000ea20000000800 */
[----:B------:R-:W-:Y:S01]  /*8670*/  SHF.L.U32 R24, R7, R24, RZ ;  /* 0x0000001807187219 */ /* 0x000fe200000006ff */
[----:B------:R-:W-:-:S06]  /*8680*/  IMAD.MOV.U32 R4, RZ, RZ, R14 ;  /* 0x000000ffff047224 */ /* 0x000fcc00078e000e */
[----:B------:R-:W0:Y:S01]  /*8690*/  LDC R30, c[0x0][0x610] ;  /* 0x00018400ff1e7b82 */ /* 0x000e220000000800 */
[----:B----4-:R-:W-:Y:S05]  /*86a0*/  @!P0 BRA `(.L_x_290) ;  /* 0x0000000000288947 */ /* 0x010fea0003800000 */
[----:B------:R-:W4:Y:S02]  /*86b0*/  LDC R3, c[0x0][0x64c] ;  /* 0x00019300ff037b82 */ /* 0x000f240000000800 */
[----:B----4-:R-:W-:-:S05]  /*86c0*/  IADD3 R3, P0, R14, R3, RZ ;  /* 0x000000030e037210 */ /* 0x010fca0007f1e0ff */
        /* <DEDUP_REMOVED lines=8> */
.L_x_290:
[----:B------:R-:W-:Y:S01]  /*8750*/  ISETP.NE.AND P0, PT, R2, 0x1, PT ;  /* 0x000000010200780c */ /* 0x000fe20003f05270 */
[----:B0-----:R-:W-:Y:S01]  /*8760*/  VIADD R7, R15, 0xffffffff ;  /* 0xffffffff0f077836 */ /* 0x001fe20000000000 */
[----:B-1----:R-:W-:Y:S01]  /*8770*/  SHF.R.U64 R0, R4, R28, R5 ;  /* 0x0000001c04007219 */ /* 0x002fe20000001205 */
[----:B------:R-:W-:Y:S01]  /*8780*/  IMAD.MOV R13, RZ, RZ, -R13 ;  /* 0x000000ffff0d7224 */ /* 0x000fe200078e0a0d */
[----:B------:R-:W-:Y:S01]  /*8790*/  LOP3.LUT R5, R10, R25, RZ, 0xc0, !PT ;  /* 0x000000190a057212 */ /* 0x000fe200078ec0ff */
[----:B------:R-:W-:Y:S01]  /*87a0*/  IMAD.MOV.U32 R4, RZ, RZ, 0x1 ;  /* 0x00000001ff047424 */ /* 0x000fe200078e00ff */
[----:B------:R-:W-:Y:S01]  /*87b0*/  LOP3.LUT R12, R12, R7, RZ, 0xc0, !PT ;  /* 0x000000070c0c7212 */ /* 0x000fe200078ec0ff */
[----:B------:R-:W-:Y:S02]  /*87c0*/  IMAD.MOV R3, RZ, RZ, -R0 ;  /* 0x000000ffff037224 */ /* 0x000fe400078e0a00 */
[----:B------:R-:W-:Y:S02]  /*87d0*/  IMAD R0, R24, R0, R5 ;  /* 0x0000000018007224 */ /* 0x000fe400078e0205 */
[----:B--2---:R-:W-:-:S02]  /*87e0*/  IMAD R3, R3, R29, R14 ;  /* 0x0000001d03037224 */ /* 0x004fc400078e020e */
[----:B---3--:R-:W-:Y:S02]  /*87f0*/  @P0 IMAD R21, R20, R13, R23 ;  /* 0x0000000d14150224 */ /* 0x008fe400078e0217 */
[----:B------:R-:W-:Y:S01]  /*8800*/  IMAD R5, R3, R15, R12 ;  /* 0x0000000f03057224 */ /* 0x000fe200078e020c */
[----:B------:R-:W-:Y:S01]  /*8810*/  PRMT R3, R4, 0x7610, R3 ;  /* 0x0000761004037816 */ /* 0x000fe20000000003 */
[----:B------:R-:W-:-:S05]  /*8820*/  IMAD R0, R0, R30, R21 ;  /* 0x0000001e00007224 */ /* 0x000fca00078e0215 */
[----:B------:R-:W-:Y:S02]  /*8830*/  SEL R152, R5, R0, !P0 ;  /* 0x0000000005987207 */ /* 0x000fe40004000000 */
[----:B------:R-:W-:-:S07]  /*8840*/  SEL R0, R0, R5, !P0 ;  /* 0x0000000500007207 */ /* 0x000fce0004000000 */
.L_x_288:
[----:B------:R-:W-:Y:S01]  /*8850*/  LOP3.LUT P0, RZ, R3, 0xff, RZ, 0xc0, !PT ;  /* 0x000000ff03ff7812 */ /* 0x000fe2000780c0ff */
[----:B------:R-:W-:-:S12]  /*8860*/  IMAD.MOV.U32 R23, RZ, RZ, R0 ;  /* 0x000000ffff177224 */ /* 0x000fd800078e0000 */
[----:B------:R-:W-:Y:S05]  /*8870*/  @P0 BRA `(.L_x_291) ;  /* 0xffffff8400f00947 */ /* 0x000fea000383ffff */
[----:B------:R-:W-:Y:S05]  /*8880*/  EXIT ;  /* 0x000000000000794d */ /* 0x000fea0003800000 */
.L_x_4:
[----:B0-----:R-:W-:Y:S01]  /*8890*/  ULDC.64 UR4, c[0x0][0x650] ;  /* 0x0001940000047ab9 */ /* 0x001fe20000000a00 */
        /* <DEDUP_REMOVED lines=25> */
.L_x_293:
[--C-:B------:R-:W-:Y:S01]  /*8a30*/  SHF.R.U64 R12, R10, R14, R11.reuse ;  /* 0x0000000e0a0c7219 */ /* 0x100fe2000000120b */
[----:B------:R-:W0:Y:S01]  /*8a40*/  LDC R22, c[0x0][0x618] ;  /* 0x00018600ff167b82 */ /* 0x000e220000000800 */
[----:B------:R-:W-:Y:S01]  /*8a50*/  I2FP.F32.U32 R6, R4 ;  /* 0x0000000400067245 */ /* 0x000fe20000201000 */
[----:B------:R-:W-:Y:S01]  /*8a60*/  ULDC UR4, c[0x0][0x150] ;  /* 0x0000540000047ab9 */ /* 0x000fe20000000800 */
[----:B------:R-:W-:Y:S02]  /*8a70*/  SHF.R.U32.HI R5, RZ, R14, R11 ;  /* 0x0000000eff057219 */ /* 0x000fe4000001160b */
[----:B------:R-:W-:Y:S01]  /*8a80*/  IADD3 R9, P0, RZ, -R12, RZ ;  /* 0x8000000cff097210 */ /* 0x000fe20007f1e0ff */
[----:B------:R-:W-:Y:S01]  /*8a90*/  FMUL R11, R6, UR4 ;  /* 0x00000004060b7c20 */ /* 0x000fe20008400000 */
[----:B------:R-:W-:Y:S01]  /*8aa0*/  ULDC UR4, c[0x0][0x154] ;  /* 0x0000550000047ab9 */ /* 0x000fe20000000800 */
[----:B------:R-:W1:Y:S02]  /*8ab0*/  LDC.64 R24, c[0x0][0x640] ;  /* 0x00019000ff187b82 */ /* 0x000e640000000a00 */
[----:B------:R-:W-:-:S02]  /*8ac0*/  IMAD.X R5, RZ, RZ, ~R5, P0 ;  /* 0x000000ffff057224 */ /* 0x000fc400000e0e05 */
[----:B------:R-:W2:Y:S01]  /*8ad0*/  F2I.U32.TRUNC.NTZ R11, R11 ;  /* 0x0000000b000b7305 */ /* 0x000ea2000020f000 */
[----:B------:R-:W-:-:S03]  /*8ae0*/  IMAD.WIDE.U32 R6, R9, R20, R16 ;  /* 0x0000001409067225 */ /* 0x000fc600078e0010 */
[----:B------:R-:W3:Y:S01]  /*8af0*/  LDC R13, c[0x0][0x144] ;  /* 0x00005100ff0d7b82 */ /* 0x000ee20000000800 */
[----:B------:R-:W-:-:S04]  /*8b00*/  IMAD R8, R5, R20, RZ ;  /* 0x0000001405087224 */ /* 0x000fc800078e02ff */
[----:B------:R-:W-:Y:S02]  /*8b10*/  IMAD R5, R9, R21, R8 ;  /* 0x0000001509057224 */ /* 0x000fe400078e0208 */
[----:B------:R-:W-:Y:S01]  /*8b20*/  IMAD.MOV.U32 R8, RZ, RZ, -0x1 ;  /* 0xffffffffff087424 */ /* 0x000fe200078e00ff */
[----:B------:R-:W4:Y:S01]  /*8b30*/  LDC R14, c[0x0][0x608] ;  /* 0x00018200ff0e7b82 */ /* 0x000f220000000800 */
[----:B------:R-:W-:Y:S01]  /*8b40*/  IMAD.IADD R5, R7, 0x1, R5 ;  /* 0x0000000107057824 */ /* 0x000fe200078e0205 */
[----:B------:R-:W-:-:S04]  /*8b50*/  I2FP.F32.U32 R7, R3 ;  /* 0x0000000300077245 */ /* 0x000fc80000201000 */
[-C--:B0-----:R-:W-:Y:S01]  /*8b60*/  SHF.R.U64 R10, R6, R22.reuse, R5 ;  /* 0x00000016060a7219 */ /* 0x081fe20000001205 */
[----:B--2---:R-:W-:Y:S01]  /*8b70*/  IMAD.MOV R6, RZ, RZ, -R11 ;  /* 0x000000ffff067224 */ /* 0x004fe200078e0a0b */
[----:B------:R-:W0:Y:S01]  /*8b80*/  LDC R9, c[0x0][0x658] ;  /* 0x00019600ff097b82 */ /* 0x000e220000000800 */
[----:B-1----:R-:W-:Y:S01]  /*8b90*/  ISETP.NE.U32.AND P0, PT, R24, RZ, PT ;  /* 0x000000ff1800720c */ /* 0x002fe20003f05070 */
[----:B------:R-:W-:Y:S01]  /*8ba0*/  FMUL R7, R7, UR4 ;  /* 0x0000000407077c20 */ /* 0x000fe20008400000 */
[----:B------:R-:W-:Y:S02]  /*8bb0*/  SHF.R.U32.HI R5, RZ, R22, R5 ;  /* 0x00000016ff057219 */ /* 0x000fe40000011605 */
[----:B------:R-:W-:-:S03]  /*8bc0*/  ISETP.NE.AND.EX P0, PT, R25, RZ, PT, P0 ;  /* 0x000000ff1900720c */ /* 0x000fc60003f05300 */
[----:B------:R-:W1:Y:S01]  /*8bd0*/  LDC R20, c[0x0][0x148] ;  /* 0x00005200ff147b82 */ /* 0x000e620000000800 */
[----:B---3--:R-:W-:Y:S02]  /*8be0*/  IMAD R23, R13, R6, R4 ;  /* 0x000000060d177224 */ /* 0x008fe400078e0204 */
[----:B------:R-:W-:-:S05]  /*8bf0*/  IMAD.MOV.U32 R6, RZ, RZ, 0x1 ;  /* 0x00000001ff067424 */ /* 0x000fca00078e00ff */
[----:B------:R-:W2:Y:S01]  /*8c00*/  LDC R21, c[0x0][0x600] ;  /* 0x00018000ff157b82 */ /* 0x000ea20000000800 */
[-CC-:B----4-:R-:W-:Y:S02]  /*8c10*/  SHF.R.U64 R13, R10, R14.reuse, R5.reuse ;  /* 0x0000000e0a0d7219 */ /* 0x190fe40000001205 */
[----:B------:R-:W-:Y:S02]  /*8c20*/  SHF.R.U32.HI R4, RZ, R14, R5 ;  /* 0x0000000eff047219 */ /* 0x000fe40000011605 */
[----:B------:R3:W4:Y:S03]  /*8c30*/  F2I.U32.TRUNC.NTZ R14, R7 ;  /* 0x00000007000e7305 */ /* 0x000726000020f000 */
[----:B------:R-:W1:Y:S01]  /*8c40*/  LDC R26, c[0x0][0x648] ;  /* 0x00019200ff1a7b82 */ /* 0x000e620000000800 */
[-C--:B0-----:R-:W-:Y:S02]  /*8c50*/  SHF.R.U64 R15, R13, R9.reuse, R4 ;  /* 0x000000090d0f7219 */ /* 0x081fe40000001204 */
[----:B------:R-:W-:-:S02]  /*8c60*/  SHF.L.U32 R8, R8, R9, RZ ;  /* 0x0000000908087219 */ /* 0x000fc400000006ff */
[-C--:B------:R-:W-:Y:S01]  /*8c70*/  SHF.R.U32.HI R5, RZ, R9.reuse, R4 ;  /* 0x00000009ff057219 */ /* 0x080fe20000011604 */
[----:B------:R-:W-:Y:S01]  /*8c80*/  IMAD.MOV.U32 R4, RZ, RZ, R15 ;  /* 0x000000ffff047224 */ /* 0x000fe200078e000f */
[----:B------:R-:W-:Y:S01]  /*8c90*/  SHF.L.U32 R22, R6, R9, RZ ;  /* 0x0000000906167219 */ /* 0x000fe200000006ff */
[----:B------:R-:W0:Y:S01]  /*8ca0*/  LDC R27, c[0x0][0x638] ;  /* 0x00018e00ff1b7b82 */ /* 0x000e220000000800 */
[----:B------:R-:W-:-:S07]  /*8cb0*/  LOP3.LUT R28, RZ, R8, RZ, 0x33, !PT ;  /* 0x00000008ff1c7212 */ /* 0x000fce00078e33ff */
        /* <DEDUP_REMOVED lines=12> */
.L_x_294:
[----:B------:R-:W-:Y:S01]  /*8d80*/  ISETP.NE.AND P0, PT, R2, 0x1, PT ;  /* 0x000000010200780c */ /* 0x000fe20003f05270 */
[----:B--2---:R-:W-:Y:S01]  /*8d90*/  VIADD R7, R21, 0xffffffff ;  /* 0xffffffff15077836 */ /* 0x004fe20000000000 */
[----:B-1----:R-:W-:Y:S01]  /*8da0*/  SHF.R.U64 R5, R4, R26, R5 ;  /* 0x0000001a04057219 */ /* 0x002fe20000001205 */
[----:B------:R-:W-:Y:S01]  /*8db0*/  IMAD.MOV R14, RZ, RZ, -R14 ;  /* 0x000000ffff0e7224 */ /* 0x000fe200078e0a0e */
[----:B------:R-:W-:Y:S01]  /*8dc0*/  LOP3.LUT R4, R13, R28, RZ, 0xc0, !PT ;  /* 0x0000001c0d047212 */ /* 0x000fe200078ec0ff */
[----:B------:R-:W-:Y:S01]  /*8dd0*/  IMAD.MOV.U32 R8, RZ, RZ, R12 ;  /* 0x000000ffff087224 */ /* 0x000fe200078e000c */
[----:B------:R-:W-:Y:S01]  /*8de0*/  LOP3.LUT R10, R10, R7, RZ, 0xc0, !PT ;  /* 0x000000070a0a7212 */ /* 0x000fe200078ec0ff */
[----:B------:R-:W-:Y:S02]  /*8df0*/  IMAD.MOV R6, RZ, RZ, -R5 ;  /* 0x000000ffff067224 */ /* 0x000fe400078e0a05 */
[----:B------:R-:W-:-:S04]  /*8e00*/  IMAD R4, R22, R5, R4 ;  /* 0x0000000516047224 */ /* 0x000fc800078e0204 */
[----:B------:R-:W-:Y:S02]  /*8e10*/  @P0 IMAD R23, R20, R14, R3 ;  /* 0x0000000e14170224 */ /* 0x000fe400078e0203 */
[----:B0-----:R-:W-:Y:S02]  /*8e20*/  IMAD R3, R6, R27, R15 ;  /* 0x0000001b06037224 */ /* 0x001fe400078e020f */
[----:B------:R-:W-:Y:S02]  /*8e30*/  IMAD R7, R4, R29, R23 ;  /* 0x0000001d04077224 */ /* 0x000fe400078e0217 */
[----:B------:R-:W-:Y:S02]  /*8e40*/  IMAD R4, R3, R21, R10 ;  /* 0x0000001503047224 */ /* 0x000fe400078e020a */
[----:B------:R-:W-:-:S03]  /*8e50*/  IMAD.MOV.U32 R6, RZ, RZ, 0x1 ;  /* 0x00000001ff067424 */ /* 0x000fc600078e00ff */
[----:B------:R-:W-:Y:S02]  /*8e60*/  SEL R9, R4, R7, !P0 ;  /* 0x0000000704097207 */ /* 0x000fe40004000000 */
[----:B------:R-:W-:-:S07]  /*8e70*/  SEL R7, R7, R4, !P0 ;  /* 0x0000000407077207 */ /* 0x000fce0004000000 */
.L_x_292:
[----:B------:R-:W-:-:S08]  /*8e80*/  NOP ;  /* 0x0000000000007918 */ /* 0x000fd00000000000 */
[----:B------:R-:W0:-:S00]  /*8e90*/  USETMAXREG.DEALLOC.CTAPOOL 0x28 ;  /* 0x00000028000079c8 */ /* 0x000e0000080e0500 */
[----:B0-----:R-:W-:-:S13]  /*8ea0*/  ISETP.NE.AND P0, PT, R0, RZ, PT ;  /* 0x000000ff0000720c */ /* 0x001fda0003f05270 */
[----:B------:R-:W-:Y:S05]  /*8eb0*/  @P0 EXIT ;  /* 0x000000000000094d */ /* 0x000fea0003800000 */
[----:B------:R-:W-:Y:S01]  /*8ec0*/  LOP3.LUT P0, RZ, R6, 0xff, RZ, 0xc0, !PT ;  /* 0x000000ff06ff7812 */ /* 0x000fe2000780c0ff */
[----:B------:R-:W-:Y:S02]  /*8ed0*/  IMAD.MOV.U32 R0, RZ, RZ, 0x1 ;  /* 0x00000001ff007424 */ /* 0x000fe400078e00ff */
[----:B------:R-:W-:-:S10]  /*8ee0*/  IMAD.MOV.U32 R12, RZ, RZ, RZ ;  /* 0x000000ffff0c7224 */ /* 0x000fd400078e00ff */
[----:B------:R-:W-:Y:S05]  /*8ef0*/  @!P0 BRA `(.L_x_295) ;  /* 0x0000000c00308947 */ /* 0x000fea0003800000 */
[----:B------:R-:W0:Y:S01]  /*8f00*/  LDC R0, c[0x0][0x28c] ;  /* 0x0000a300ff007b82 */ /* 0x000e220000000800 */
[----:B------:R-:W-:Y:S01]  /*8f10*/  ULDC UR5, c[0x0][0x600] ;  /* 0x0001800000057ab9 */ /* 0x000fe20000000800 */
[----:B------:R-:W-:Y:S01]  /*8f20*/  ULDC UR4, c[0x0][0xc] ;  /* 0x0000030000047ab9 */ /* 0x000fe20000000800 */
[----:B------:R-:W-:Y:S01]  /*8f30*/  UIADD3 UR16, UR5, -0x1, URZ ;  /* 0xffffffff05107890 */ /* 0x000fe2000fffe03f */
[C---:B------:R-:W-:Y:S01]  /*8f40*/  LOP3.LUT P2, RZ, R18.reuse, 0x7f, RZ, 0xc0, !PT ;  /* 0x0000007f12ff7812 */ /* 0x040fe2000784c0ff */
[----:B------:R-:W-:Y:S01]  /*8f50*/  ULDC UR6, c[0x0][0x658] ;  /* 0x0001960000067ab9 */ /* 0x000fe20000000800 */
[----:B------:R-:W-:Y:S01]  /*8f60*/  ULDC UR5, c[0x0][0x10] ;  /* 0x0000040000057ab9 */ /* 0x000fe20000000800 */
[----:B------:R-:W-:Y:S01]  /*8f70*/  UMOV UR7, 0xffffffff ;  /* 0xffffffff00077882 */ /* 0x000fe20000000000 */
[----:B------:R-:W-:Y:S01]  /*8f80*/  UMOV UR8, 0x1 ;  /* 0x0000000100087882 */ /* 0x000fe20000000000 */
[----:B------:R-:W-:Y:S01]  /*8f90*/  UIMAD.WIDE.U32 UR4, UR4, UR5, URZ ;  /* 0x00000005040472a5 */ /* 0x000fe2000f8e003f */
[----:B------:R-:W-:Y:S01]  /*8fa0*/  LOP3.LUT P0, RZ, R18, 0x1f, RZ, 0xc0, !PT ;  /* 0x0000001f12ff7812 */ /* 0x000fe2000780c0ff */
[----:B------:R-:W-:Y:S01]  /*8fb0*/  USHF.L.U32 UR7, UR7, UR6, URZ ;  /* 0x0000000607077299 */ /* 0x000fe2000800063f */
[----:B------:R-:W-:Y:S01]  /*8fc0*/  BSSY B0, `(.L_x_295) ;  /* 0x00000bf000007945 */ /* 0x000fe20003800000 */
[----:B------:R-:W-:Y:S01]  /*8fd0*/  USHF.L.U32 UR18, UR8, UR6, URZ ;  /* 0x0000000608127299 */ /* 0x000fe2000800063f */
[----:B------:R-:W-:Y:S01]  /*8fe0*/  IMAD.MOV.U32 R13, RZ, RZ, 0x1 ;  /* 0x00000001ff0d7424 */ /* 0x000fe200078e00ff */
[----:B------:R-:W-:Y:S01]  /*8ff0*/  LOP3.LUT R11, R19, 0x2, RZ, 0xfc, !PT ;  /* 0x00000002130b7812 */ /* 0x000fe200078efcff */
[----:B------:R-:W-:Y:S01]  /*9000*/  ULDC UR6, c[0x0][0x14] ;  /* 0x0000050000067ab9 */ /* 0x000fe20000000800 */
[----:B------:R-:W-:Y:S01]  /*9010*/  PLOP3.LUT P0, PT, P0, P2, PT, 0x8a, 0x0 ;  /* 0x000000000000781c */ /* 0x000fe20000705172 */
[----:B------:R-:W-:Y:S01]  /*9020*/  UIMAD.WIDE.U32 UR20, UR4, UR6, URZ ;  /* 0x00000006041472a5 */ /* 0x000fe2000f8e003f */
[----:B------:R-:W-:Y:S01]  /*9030*/  IMAD.MOV.U32 R12, RZ, RZ, RZ ;  /* 0x000000ffff0c7224 */ /* 0x000fe200078e00ff */
[----:B------:R-:W-:-:S02]  /*9040*/  UIMAD UR13, UR5, UR6, URZ ;  /* 0x00000006050d72a4 */ /* 0x000fc4000f8e023f */
[----:B------:R-:W-:Y:S01]  /*9050*/  ULOP3.LUT UR17, URZ, UR7, URZ, 0x33, !UPT ;  /* 0x000000073f117292 */ /* 0x000fe2000f8e333f */
[----:B0-----:R-:W-:Y:S01]  /*9060*/  VIADD R0, R0, 0x3f ;  /* 0x0000003f00007836 */ /* 0x001fe20000000000 */
[----:B------:R-:W-:Y:S01]  /*9070*/  UIADD3 UR13, UR21, UR13, URZ ;  /* 0x0000000d150d7290 */ /* 0x000fe2000fffe03f */
[----:B------:R-:W-:-:S03]  /*9080*/  ULDC.64 UR22, c[0x0][0x198] ;  /* 0x0000660000167ab9 */ /* 0x000fc60000000a00 */
[----:B------:R-:W-:-:S04]  /*9090*/  SHF.R.S32.HI R3, RZ, 0x1f, R0 ;  /* 0x0000001fff037819 */ /* 0x000fc80000011400 */
[----:B------:R-:W-:Y:S01]  /*90a0*/  LEA.HI R3, R3, R0, RZ, 0x6 ;  /* 0x0000000003037211 */ /* 0x000fe200078f30ff */
[----:B------:R-:W-:-:S03]  /*90b0*/  IMAD.MOV.U32 R0, RZ, RZ, 0x1 ;  /* 0x00000001ff007424 */ /* 0x000fc600078e00ff */
[----:B------:R-:W-:-:S05]  /*90c0*/  SHF.R.S32.HI R3, RZ, 0x6, R3 ;  /* 0x00000006ff037819 */ /* 0x000fca0000011403 */
[----:B------:R-:W-:-:S07]  /*90d0*/  VIADD R10, R3, 0x1 ;  /* 0x00000001030a7836 */ /* 0x000fce0000000000 */
.L_x_307:
[----:B------:R-:W-:-:S03]  /*90e0*/  UMOV UR4, 0xffffffff ;  /* 0xffffffff00047882 */ /* 0x000fc60000000000 */
[----:B------:R-:W-:Y:S05]  /*90f0*/  BRA.DIV UR4, `(.L_x_296) ;  /* 0x0000001204947947 */ /* 0x000fea000b800000 */
[----:B------:R-:W-:-:S13]  /*9100*/  ELECT P6, URZ, PT ;  /* 0x00000000003f782f */ /* 0x000fda00038c0000 */
.L_x_325:
[----:B------:R-:W0:Y:S01]  /*9110*/  LDC R4, c[0x0][0x28c] ;  /* 0x0000a300ff047b82 */ /* 0x000e220000000800 */
[----:B------:R-:W-:Y:S01]  /*9120*/  BSSY B1, `(.L_x_297) ;  /* 0x0000037000017945 */ /* 0x000fe20003800000 */
[----:B0-----:R-:W-:-:S13]  /*9130*/  ISETP.LT.OR P6, PT, R4, 0x1, !P6 ;  /* 0x000000010400780c */ /* 0x001fda00077c1670 */
[----:B------:R-:W-:Y:S05]  /*9140*/  @P6 BRA `(.L_x_298) ;  /* 0x0000000000d06947 */ /* 0x000fea0003800000 */
[----:B------:R-:W-:Y:S02]  /*9150*/  IMAD.SHL.U32 R15, R9, 0x80, RZ ;  /* 0x00000080090f7824 */ /* 0x000fe400078e00ff */
[----:B------:R-:W-:Y:S02]  /*9160*/  IMAD R18, R7, 0xc0, RZ ;  /* 0x000000c007127824 */ /* 0x000fe400078e02ff */
[----:B------:R-:W-:Y:S02]  /*9170*/  IMAD.MOV.U32 R20, RZ, RZ, RZ ;  /* 0x000000ffff147224 */ /* 0x000fe400078e00ff */
[----:B------:R-:W-:Y:S02]  /*9180*/  IMAD.MOV.U32 R4, RZ, RZ, R10 ;  /* 0x000000ffff047224 */ /* 0x000fe400078e000a */
[----:B------:R-:W-:Y:S02]  /*9190*/  IMAD.MOV.U32 R5, RZ, RZ, R0 ;  /* 0x000000ffff057224 */ /* 0x000fe400078e0000 */
[----:B------:R-:W-:-:S07]  /*91a0*/  IMAD.MOV.U32 R6, RZ, RZ, R12 ;  /* 0x000000ffff067224 */ /* 0x000fce00078e000c */
.L_x_302:
[----:B------:R-:W0:Y:S01]  /*91b0*/  S2R R14, SR_CgaCtaId ;  /* 0x00000000000e7919 */ /* 0x000e220000008800 */
[----:B------:R-:W-:Y:S01]  /*91c0*/  MOV R7, 0x400 ;  /* 0x0000040000077802 */ /* 0x000fe20000000f00 */
[----:B------:R-:W1:Y:S03]  /*91d0*/  @!P2 LDC R9, c[0x0][0x500] ;  /* 0x00014000ff09ab82 */ /* 0x000e660000000800 */
[----:B0-----:R-:W-:Y:S02]  /*91e0*/  LEA R21, R14, R7, 0x18 ;  /* 0x000000070e157211 */ /* 0x001fe400078ec0ff */
[----:B------:R-:W-:-:S03]  /*91f0*/  SHF.L.U32 R7, R5, 0x1f, RZ ;  /* 0x0000001f05077819 */ /* 0x000fc600000006ff */
[----:B------:R-:W-:-:S04]  /*9200*/  IMAD R14, R6, 0x8, R21 ;  /* 0x00000008060e7824 */ /* 0x000fc800078e0215 */
[----:B------:R-:W0:Y:S02]  /*9210*/  SYNCS.PHASECHK.TRANS64.TRYWAIT P1, [R14+URZ+0x58], R7 ;  /* 0x000058070e0075a7 */ /* 0x000e24000802017f */
[----:B01----:R-:W-:Y:S05]  /*9220*/  @!P1 BRA `(.L_x_299) ;  /* 0x0000001000689947 */ /* 0x003fea0003800000 */
.L_x_326:
[----:B0-----:R-:W-:Y:S01]  /*9230*/  PRMT R7, R11, 0x9910, RZ ;  /* 0x000099100b077816 */ /* 0x001fe200000000ff */
[----:B------:R0:W-:Y:S03]  /*9240*/  @!P2 SYNCS.ARRIVE.TRANS64 RZ, [R14+URZ], R9 ;  /* 0x000000090effa9a7 */ /* 0x0001e6000800003f */
[----:B------:R-:W-:-:S13]  /*9250*/  ISETP.NE.AND P1, PT, R7, 0x2, PT ;  /* 0x000000020700780c */ /* 0x000fda0003f25270 */
[----:B0-----:R-:W-:Y:S05]  /*9260*/  @P1 BRA `(.L_x_300) ;  /* 0x0000000000041947 */ /* 0x001fea0003800000 */
[----:B------:R-:W-:Y:S01]  /*9270*/  BPT.TRAP 0x1 ;  /* 0x000000040000795c */ /* 0x000fe20000300000 */
.L_x_300:
[----:B------:R-:W-:Y:S05]  /*9280*/  @P0 BRA `(.L_x_301) ;  /* 0x0000000000040947 */ /* 0x000fea0003800000 */
[----:B------:R-:W-:Y:S01]  /*9290*/  BPT.TRAP 0x1 ;  /* 0x000000040000795c */ /* 0x000fe20000300000 */
.L_x_301:
[--C-:B------:R-:W-:Y:S01]  /*92a0*/  IMAD R7, R6, 0x3000, R21.reuse ;  /* 0x0000300006077824 */ /* 0x100fe200078e0215 */
[----:B------:R-:W-:Y:S01]  /*92b0*/  R2UR UR9, R14 ;  /* 0x000000000e0972ca */ /* 0x000fe200000e0000 */
[----:B------:R-:W-:Y:S01]  /*92c0*/  IMAD R21, R6, 0x2000, R21 ;  /* 0x0000200006157824 */ /* 0x000fe200078e0215 */
[----:B------:R-:W-:Y:S01]  /*92d0*/  UIADD3 UR4, UP0, UR22, 0xf0, URZ ;  /* 0x000000f016047890 */ /* 0x000fe2000ff1e03f */
[----:B------:R-:W-:Y:S01]  /*92e0*/  VIADD R4, R4, 0xffffffff ;  /* 0xffffffff04047836 */ /* 0x000fe20000000000 */
[----:B------:R-:W-:Y:S01]  /*92f0*/  R2UR UR5, R7 ;  /* 0x00000000070572ca */ /* 0x000fe200000e0000 */
[----:B------:R-:W-:Y:S01]  /*9300*/  UIADD3 UR24, UP1, UR22, 0x1f0, URZ ;  /* 0x000001f016187890 */ /* 0x000fe2000ff3e03f */
[----:B------:R-:W-:Y:S01]  /*9310*/  R2UR UR8, R21 ;  /* 0x00000000150872ca */ /* 0x000fe200000e0000 */
[----:B------:R-:W-:Y:S01]  /*9320*/  VIADD R6, R6, 0x1 ;  /* 0x0000000106067836 */ /* 0x000fe20000000000 */
[----:B------:R-:W-:Y:S01]  /*9330*/  R2UR UR11, R18 ;  /* 0x00000000120b72ca */ /* 0x000fe200000e0000 */
[----:B------:R-:W-:Y:S01]  /*9340*/  UIADD3.X UR25, URZ, UR23, URZ, UP1, !UPT ;  /* 0x000000173f197290 */ /* 0x000fe20008ffe43f */
[----:B------:R-:W-:Y:S01]  /*9350*/  R2UR UR10, R20 ;  /* 0x00000000140a72ca */ /* 0x000fe200000e0000 */
[----:B------:R-:W-:Y:S01]  /*9360*/  UMOV UR6, 0x0 ;  /* 0x0000000000067882 */ /* 0x000fe20000000000 */
[----:B------:R-:W-:Y:S01]  /*9370*/  R2UR UR12, R8 ;  /* 0x00000000080c72ca */ /* 0x000fe200000e0000 */
[----:B------:R-:W-:Y:S01]  /*9380*/  UMOV UR7, 0x10000000 ;  /* 0x1000000000077882 */ /* 0x000fe20000000000 */
[----:B------:R-:W-:Y:S01]  /*9390*/  R2UR UR19, R15 ;  /* 0x000000000f1372ca */ /* 0x000fe200000e0000 */
[----:B------:R-:W-:Y:S01]  /*93a0*/  VIADD R20, R20, 0x40 ;  /* 0x0000004014147836 */ /* 0x000fe20000000000 */
[----:B------:R-:W-:Y:S01]  /*93b0*/  ISETP.GT.AND P3, PT, R4, 0x1, PT ;  /* 0x000000010400780c */ /* 0x000fe20003f64270 */
[----:B------:R-:W-:Y:S01]  /*93c0*/  UIADD3 UR14, UR5, 0x180, URZ ;  /* 0x00000180050e7890 */ /* 0x000fe2000fffe03f */
[----:B------:R-:W-:Y:S01]  /*93d0*/  ISETP.NE.AND P1, PT, R6, 0xb, PT ;  /* 0x0000000b0600780c */ /* 0x000fe20003f25270 */
[----:B------:R-:W-:-:S02]  /*93e0*/  UIADD3.X UR5, URZ, UR23, URZ, UP0, !UPT ;  /* 0x000000173f057290 */ /* 0x000fc400087fe43f */
[----:B------:R-:W-:Y:S01]  /*93f0*/  UIADD3 UR15, UR8, 0x21180, URZ ;  /* 0x00021180080f7890 */ /* 0x000fe2000fffe03f */
[----:B------:R-:W-:Y:S02]  /*9400*/  SEL R14, RZ, 0x1, P1 ;  /* 0x00000001ff0e7807 */ /* 0x000fe40000800000 */
[----:B------:R-:W-:Y:S01]  /*9410*/  UMOV UR8, UR14 ;  /* 0x0000000e00087c82 */ /* 0x000fe20008000000 */
[----:B------:R-:W-:Y:S02]  /*9420*/  SEL R6, R6, RZ, P1 ;  /* 0x000000ff06067207 */ /* 0x000fe40000800000 */
[----:B------:R-:W-:Y:S01]  /*9430*/  LOP3.LUT R5, R5, R14, RZ, 0x3c, !PT ;  /* 0x0000000e05057212 */ /* 0x000fe200078e3cff */
[----:B------:R0:W-:Y:S02]  /*9440*/  UTMALDG.3D [UR8], [UR4], desc[UR6] ;  /* 0x00000608040075b4 */ /* 0x0001e40008011000 */
[----:B0-----:R-:W-:Y:S01]  /*9450*/  UMOV UR8, UR15 ;  /* 0x0000000f00087c82 */ /* 0x001fe20008000000 */
[----:B------:R-:W-:-:S02]  /*9460*/  UMOV UR11, UR19 ;  /* 0x00000013000b7c82 */ /* 0x000fc40008000000 */
[----:B------:R0:W-:Y:S02]  /*9470*/  UTMALDG.3D [UR8], [UR24], desc[UR6] ;  /* 0x00000608180075b4 */ /* 0x0001e40008011000 */
[----:B0-----:R-:W-:Y:S05]  /*9480*/  @P3 BRA `(.L_x_302) ;  /* 0xfffffffc00483947 */ /* 0x001fea000383ffff */
.L_x_298:
[----:B------:R-:W-:Y:S05]  /*9490*/  BSYNC B1 ;  /* 0x0000000000017941 */ /* 0x000fea0003800000 */
.L_x_297:
[----:B------:R-:W-:Y:S01]  /*94a0*/  LOP3.LUT P3, RZ, R13, 0xff, RZ, 0xc0, !PT ;  /* 0x000000ff0dff7812 */ /* 0x000fe2000786c0ff */
[----:B------:R-:W-:Y:S01]  /*94b0*/  IMAD.IADD R12, R3, 0x1, R12 ;  /* 0x00000001030c7824 */ /* 0x000fe200078e020c */
[----:B------:R-:W-:Y:S01]  /*94c0*/  IADD3 R16, P4, R16, UR20, RZ ;  /* 0x0000001410107c10 */ /* 0x000fe2000ff9e0ff */
[----:B------:R-:W-:Y:S01]  /*94d0*/  ULDC.64 UR4, c[0x0][0x650] ;  /* 0x0001940000047ab9 */ /* 0x000fe20000000a00 */
[----:B------:R-:W-:Y:S01]  /*94e0*/  BSSY B1, `(.L_x_303) ;  /* 0x000006a000017945 */ /* 0x000fe20003800000 */
[----:B------:R-:W-:Y:S01]  /*94f0*/  IMAD.MOV.U32 R9, RZ, RZ, -0x1 ;  /* 0xffffffffff097424 */ /* 0x000fe200078e00ff */
[----:B------:R-:W-:Y:S01]  /*9500*/  ISETP.GT.U32.AND P1, PT, R12, 0xa, PT ;  /* 0x0000000a0c00780c */ /* 0x000fe20003f24070 */
[----:B------:R-:W-:Y:S01]  /*9510*/  IMAD.MOV.U32 R8, RZ, RZ, -0x1 ;  /* 0xffffffffff087424 */ /* 0x000fe200078e00ff */
[----:B------:R-:W-:Y:S02]  /*9520*/  IADD3.X R17, R17, UR13, RZ, P4, !PT ;  /* 0x0000000d11117c10 */ /* 0x000fe4000a7fe4ff */
[----:B------:R-:W-:-:S02]  /*9530*/  ISETP.LT.U32.AND P1, PT, R3, 0xb, P1 ;  /* 0x0000000b0300780c */ /* 0x000fc40000f21070 */
[----:B------:R-:W-:Y:S01]  /*9540*/  PRMT R13, RZ, 0x7610, R13 ;  /* 0x00007610ff0d7816 */ /* 0x000fe2000000000d */
[----:B------:R-:W0:Y:S01]  /*9550*/  @P3 S2R R5, SR_CgaCtaId ;  /* 0x0000000000053919 */ /* 0x000e220000008800 */
[----:B------:R-:W-:-:S04]  /*9560*/  @P3 MOV R4, 0x400 ;  /* 0x0000040000043802 */ /* 0x000fc80000000f00 */
[----:B0-----:R-:W-:Y:S01]  /*9570*/  @P3 LEA R6, R5, R4, 0x18 ;  /* 0x0000000405063211 */ /* 0x001fe200078ec0ff */
[----:B------:R-:W-:-:S03]  /*9580*/  IMAD.WIDE.U32 R4, R12, -0x45d1745d, RZ ;  /* 0xba2e8ba30c047825 */ /* 0x000fc600078e00ff */
[----:B------:R0:W-:Y:S01]  /*9590*/  @P3 SYNCS.ARRIVE.TRANS64.A1T0 RZ, [R6+URZ+0xc8], RZ ;  /* 0x0000c8ff06ff39a7 */ /* 0x0001e2000810003f */
[----:B------:R-:W-:Y:S02]  /*95a0*/  ISETP.GE.U32.AND P3, PT, R3, 0xb, PT ;  /* 0x0000000b0300780c */ /* 0x000fe40003f66070 */
[----:B------:R-:W-:Y:S02]  /*95b0*/  SHF.R.U32.HI R7, RZ, 0x3, R5 ;  /* 0x00000003ff077819 */ /* 0x000fe40000011605 */
[----:B------:R-:W-:Y:S02]  /*95c0*/  SEL R5, RZ, 0x1, !P1 ;  /* 0x00000001ff057807 */ /* 0x000fe40004800000 */
[----:B------:R-:W-:Y:S01]  /*95d0*/  ISETP.GE.U32.AND P1, PT, R16, UR4, PT ;  /* 0x0000000410007c0c */ /* 0x000fe2000bf26070 */
[----:B------:R-:W-:Y:S01]  /*95e0*/  IMAD R12, R7, -0xb, R12 ;  /* 0xfffffff5070c7824 */ /* 0x000fe200078e020c */
[----:B------:R-:W-:Y:S02]  /*95f0*/  LOP3.LUT R0, R0, R5, RZ, 0x3c, !PT ;  /* 0x0000000500007212 */ /* 0x000fe400078e3cff */
[----:B------:R-:W-:-:S02]  /*9600*/  ISETP.GE.U32.AND.EX P1, PT, R17, UR5, PT, P1 ;  /* 0x0000000511007c0c */ /* 0x000fc4000bf26110 */
[----:B------:R-:W-:Y:S02]  /*9610*/  PRMT R4, RZ, 0x7610, R4 ;  /* 0x00007610ff047816 */ /* 0x000fe40000000004 */
[----:B------:R-:W-:Y:S01]  /*9620*/  @P3 LOP3.LUT R0, R0, 0x1, R7, 0x78, !PT ;  /* 0x0000000100003812 */ /* 0x000fe200078e7807 */
[----:B------:R-:W-:-:S08]  /*9630*/  IMAD.MOV.U32 R7, RZ, RZ, -0x1 ;  /* 0xffffffffff077424 */ /* 0x000fd000078e00ff */
[----:B0-----:R-:W-:Y:S05]  /*9640*/  @P1 BRA `(.L_x_304) ;  /* 0x00000004004c1947 */ /* 0x001fea0003800000 */
[----:B------:R-:W-:Y:S01]  /*9650*/  ULDC.64 UR4, c[0x0][0x628] ;  /* 0x00018a0000047ab9 */ /* 0x000fe20000000a00 */
[----:B------:R-:W0:Y:S01]  /*9660*/  S2R R15, SR_CTAID.X ;  /* 0x00000000000f7919 */ /* 0x000e220000002500 */
[----:B------:R-:W-:Y:S01]  /*9670*/  ISETP.NE.U32.AND P1, PT, RZ, UR4, PT ;  /* 0x00000004ff007c0c */ /* 0x000fe2000bf25070 */
[----:B------:R-:W-:Y:S01]  /*9680*/  ULDC UR7, c[0x0][0x630] ;  /* 0x00018c0000077ab9 */ /* 0x000fe20000000800 */
[----:B------:R-:W-:Y:S01]  /*9690*/  IMAD.MOV.U32 R4, RZ, RZ, R16 ;  /* 0x000000ffff047224 */ /* 0x000fe200078e0010 */
[----:B------:R-:W1:Y:S01]  /*96a0*/  S2R R14, SR_CTAID.Y ;  /* 0x00000000000e7919 */ /* 0x000e620000002600 */
[----:B------:R-:W-:Y:S01]  /*96b0*/  ISETP.NE.AND.EX P1, PT, RZ, UR5, PT, P1 ;  /* 0x00000005ff007c0c */ /* 0x000fe2000bf25310 */
[----:B------:R-:W-:-:S12]  /*96c0*/  IMAD.MOV.U32 R5, RZ, RZ, R17 ;  /* 0x000000ffff057224 */ /* 0x000fd800078e0011 */
[----:B------:R-:W-:Y:S05]  /*96d0*/  @!P1 BRA `(.L_x_305) ;  /* 0x0000000000289947 */ /* 0x000fea0003800000 */
[----:B------:R-:W-:Y:S02]  /*96e0*/  ULDC UR6, c[0x0][0x634] ;  /* 0x00018d0000067ab9 */ /* 0x000fe40000000800 */
[----:B------:R-:W-:-:S05]  /*96f0*/  IADD3 R9, P1, R16, UR6, RZ ;  /* 0x0000000610097c10 */ /* 0x000fca000ff3e0ff */
[----:B------:R-:W-:-:S04]  /*9700*/  IMAD.X R21, RZ, RZ, R17, P1 ;  /* 0x000000ffff157224 */ /* 0x000fc800008e0611 */
[----:B------:R-:W-:-:S04]  /*9710*/  IMAD.WIDE.U32 R6, R21, UR4, RZ ;  /* 0x0000000415067c25 */ /* 0x000fc8000f8e00ff */
[----:B------:R-:W-:-:S04]  /*9720*/  IMAD.WIDE.U32 R6, P1, R9, UR5, R6 ;  /* 0x0000000509067c25 */ /* 0x000fc8000f820006 */
[----:B------:R-:W-:-:S04]  /*9730*/  IMAD.WIDE.U32 R8, R9, UR4, RZ ;  /* 0x0000000409087c25 */ /* 0x000fc8000f8e00ff */
[----:B------:R-:W-:Y:S01]  /*9740*/  IMAD.X R5, RZ, RZ, RZ, P1 ;  /* 0x000000ffff057224 */ /* 0x000fe200008e06ff */
[----:B------:R-:W-:Y:S01]  /*9750*/  IADD3 RZ, P1, R9, R6, RZ ;  /* 0x0000000609ff7210 */ /* 0x000fe20007f3e0ff */
[----:B------:R-:W-:-:S04]  /*9760*/  IMAD.MOV.U32 R4, RZ, RZ, R7 ;  /* 0x000000ffff047224 */ /* 0x000fc800078e0007 */
[----:B------:R-:W-:-:S08]  /*9770*/  IMAD.WIDE.U32.X R4, R21, UR5, R4, P1 ;  /* 0x0000000515047c25 */ /* 0x000fd000088e0404 */
.L_x_305:
[--C-:B------:R-:W-:Y:S01]  /*9780*/  SHF.R.U64 R8, R4, UR7, R5.reuse ;  /* 0x0000000704087c19 */ /* 0x100fe20008001205 */
[----:B------:R-:W-:Y:S01]  /*9790*/  ULDC.64 UR4, c[0x0][0x620] ;  /* 0x0001880000047ab9 */ /* 0x000fe20000000a00 */
[----:B------:R-:W-:Y:S01]  /*97a0*/  SHF.R.U32.HI R4, RZ, UR7, R5 ;  /* 0x00000007ff047c19 */ /* 0x000fe20008011605 */
[----:B------:R-:W2:Y:S01]  /*97b0*/  LDC R24, c[0x0][0x144] ;  /* 0x00005100ff187b82 */ /* 0x000ea20000000800 */
[----:B------:R-:W-:Y:S01]  /*97c0*/  IADD3 R7, P1, RZ, -R8, RZ ;  /* 0x80000008ff077210 */ /* 0x000fe20007f3e0ff */
[----:B------:R-:W-:Y:S01]  /*97d0*/  ULDC.64 UR8, c[0x0][0x640] ;  /* 0x0001900000087ab9 */ /* 0x000fe20000000a00 */
[----:B0-----:R-:W-:Y:S01]  /*97e0*/  I2FP.F32.U32 R9, R15 ;  /* 0x0000000f00097245 */ /* 0x001fe20000201000 */
[----:B------:R-:W-:Y:S02]  /*97f0*/  ULDC UR6, c[0x0][0x608] ;  /* 0x0001820000067ab9 */ /* 0x000fe40000000800 */
[----:B------:R-:W-:Y:S01]  /*9800*/  IMAD.X R4, RZ, RZ, ~R4, P1 ;  /* 0x000000ffff047224 */ /* 0x000fe200008e0e04 */
[----:B------:R-:W-:Y:S01]  /*9810*/  ISETP.NE.U32.AND P1, PT, RZ, UR8, PT ;  /* 0x00000008ff007c0c */ /* 0x000fe2000bf25070 */
[----:B------:R-:W0:Y:S02]  /*9820*/  LDC R21, c[0x0][0x148] ;  /* 0x00005200ff157b82 */ /* 0x000e240000000800 */
[----:B------:R-:W-:Y:S01]  /*9830*/  IMAD R6, R4, UR4, RZ ;  /* 0x0000000404067c24 */ /* 0x000fe2000f8e02ff */
[----:B------:R-:W-:Y:S01]  /*9840*/  ISETP.NE.AND.EX P1, PT, RZ, UR9, PT, P1 ;  /* 0x00000009ff007c0c */ /* 0x000fe2000bf25310 */
[----:B------:R-:W-:Y:S01]  /*9850*/  IMAD.WIDE.U32 R4, R7, UR4, R16 ;  /* 0x0000000407047c25 */ /* 0x000fe2000f8e0010 */
[----:B------:R-:W-:-:S03]  /*9860*/  ULDC UR4, c[0x0][0x150] ;  /* 0x0000540000047ab9 */ /* 0x000fc60000000800 */
[----:B------:R-:W-:Y:S02]  /*9870*/  IMAD R7, R7, UR5, R6 ;  /* 0x0000000507077c24 */ /* 0x000fe4000f8e0206 */
[----:B------:R-:W-:Y:S01]  /*9880*/  FMUL R6, R9, UR4 ;  /* 0x0000000409067c20 */ /* 0x000fe20008400000 */
[----:B------:R-:W-:Y:S01]  /*9890*/  ULDC UR4, c[0x0][0x618] ;  /* 0x0001860000047ab9 */ /* 0x000fe20000000800 */
[----:B------:R-:W-:Y:S01]  /*98a0*/  ULDC UR5, c[0x0][0x154] ;  /* 0x0000550000057ab9 */ /* 0x000fe20000000800 */
[----:B------:R-:W-:-:S03]  /*98b0*/  IMAD.IADD R5, R5, 0x1, R7 ;  /* 0x0000000105057824 */ /* 0x000fc600078e0207 */
[----:B------:R-:W3:Y:S02]  /*98c0*/  F2I.U32.TRUNC.NTZ R6, R6 ;  /* 0x0000000600067305 */ /* 0x000ee4000020f000 */
[----:B------:R-:W-:Y:S02]  /*98d0*/  SHF.R.U64 R9, R4, UR4, R5 ;  /* 0x0000000404097c19 */ /* 0x000fe40008001205 */
[----:B-1----:R-:W-:-:S05]  /*98e0*/  I2FP.F32.U32 R4, R14 ;  /* 0x0000000e00047245 */ /* 0x002fca0000201000 */
[----:B------:R-:W-:Y:S01]  /*98f0*/  FMUL R22, R4, UR5 ;  /* 0x0000000504167c20 */ /* 0x000fe20008400000 */
[----:B------:R-:W-:Y:S01]  /*9900*/  SHF.R.U32.HI R4, RZ, UR4, R5 ;  /* 0x00000004ff047c19 */ /* 0x000fe20008011605 */
[----:B------:R-:W-:-:S03]  /*9910*/  ULDC UR4, c[0x0][0x658] ;  /* 0x0001960000047ab9 */ /* 0x000fc60000000800 */
[--C-:B------:R-:W-:Y:S01]  /*9920*/  SHF.R.U64 R20, R9, UR6, R4.reuse ;  /* 0x0000000609147c19 */ /* 0x100fe20008001204 */
[----:B------:R-:W1:Y:S01]  /*9930*/  F2I.U32.TRUNC.NTZ R22, R22 ;  /* 0x0000001600167305 */ /* 0x000e62000020f000 */
[----:B------:R-:W-:Y:S01]  /*9940*/  SHF.R.U32.HI R5, RZ, UR6, R4 ;  /* 0x00000006ff057c19 */ /* 0x000fe20008011604 */
[----:B---3--:R-:W-:-:S03]  /*9950*/  IMAD.MOV R6, RZ, RZ, -R6 ;  /* 0x000000ffff067224 */ /* 0x008fc600078e0a06 */
[----:B------:R-:W-:Y:S01]  /*9960*/  SHF.R.U64 R18, R20, UR4, R5 ;  /* 0x0000000414127c19 */ /* 0x000fe20008001205 */
[----:B--2---:R-:W-:Y:S01]  /*9970*/  IMAD R15, R24, R6, R15 ;  /* 0x00000006180f7224 */ /* 0x004fe200078e020f */
[----:B------:R-:W-:-:S03]  /*9980*/  SHF.R.U32.HI R23, RZ, UR4, R5 ;  /* 0x00000004ff177c19 */ /* 0x000fc60008011605 */
[----:B------:R-:W-:Y:S02]  /*9990*/  IMAD.MOV.U32 R4, RZ, RZ, R18 ;  /* 0x000000ffff047224 */ /* 0x000fe400078e0012 */
[----:B------:R-:W-:Y:S01]  /*99a0*/  IMAD.MOV.U32 R5, RZ, RZ, R23 ;  /* 0x000000ffff057224 */ /* 0x000fe200078e0017 */
[----:B-1----:R-:W-:Y:S06]  /*99b0*/  @!P1 BRA `(.L_x_306) ;  /* 0x0000000000289947 */ /* 0x002fec0003800000 */
[----:B------:R-:W-:Y:S02]  /*99c0*/  ULDC UR4, c[0x0][0x64c] ;  /* 0x0001930000047ab9 */ /* 0x000fe40000000800 */
[----:B------:R-:W-:-:S05]  /*99d0*/  IADD3 R5, P1, R18, UR4, RZ ;  /* 0x0000000412057c10 */ /* 0x000fca000ff3e0ff */
[----:B------:R-:W-:-:S04]  /*99e0*/  IMAD.X R23, RZ, RZ, R23, P1 ;  /* 0x000000ffff177224 */ /* 0x000fc800008e0617 */
[----:B------:R-:W-:-:S04]  /*99f0*/  IMAD.WIDE.U32 R6, R23, UR8, RZ ;  /* 0x0000000817067c25 */ /* 0x000fc8000f8e00ff */
[----:B------:R-:W-:-:S04]  /*9a00*/  IMAD.WIDE.U32 R6, P1, R5, UR9, R6 ;  /* 0x0000000905067c25 */ /* 0x000fc8000f820006 */
[----:B------:R-:W-:-:S04]  /*9a10*/  IMAD.WIDE.U32 R4, R5, UR8, RZ ;  /* 0x0000000805047c25 */ /* 0x000fc8000f8e00ff */
[----:B------:R-:W-:Y:S01]  /*9a20*/  IMAD.MOV.U32 R4, RZ, RZ, R7 ;  /* 0x000000ffff047224 */ /* 0x000fe200078e0007 */
[----:B------:R-:W-:Y:S01]  /*9a30*/  IADD3 RZ, P3, R5, R6, RZ ;  /* 0x0000000605ff7210 */ /* 0x000fe20007f7e0ff */
[----:B------:R-:W-:-:S04]  /*9a40*/  IMAD.X R5, RZ, RZ, RZ, P1 ;  /* 0x000000ffff057224 */ /* 0x000fc800008e06ff */
[----:B------:R-:W-:-:S08]  /*9a50*/  IMAD.WIDE.U32.X R4, R23, UR9, R4, P3 ;  /* 0x0000000917047c25 */ /* 0x000fd000098e0404 */
.L_x_306:
[----:B------:R-:W-:Y:S01]  /*9a60*/  ISETP.NE.AND P1, PT, R2, 0x1, PT ;  /* 0x000000010200780c */ /* 0x000fe20003f25270 */
[----:B------:R-:W-:Y:S01]  /*9a70*/  ULDC UR4, c[0x0][0x648] ;  /* 0x0001920000047ab9 */ /* 0x000fe20000000800 */
[----:B------:R-:W-:Y:S01]  /*9a80*/  LOP3.LUT R20, R20, UR17, RZ, 0xc0, !PT ;  /* 0x0000001114147c12 */ /* 0x000fe2000f8ec0ff */
[----:B------:R-:W-:Y:S01]  /*9a90*/  IMAD.MOV R22, RZ, RZ, -R22 ;  /* 0x000000ffff167224 */ /* 0x000fe200078e0a16 */
[----:B------:R-:W-:Y:S01]  /*9aa0*/  SHF.R.U64 R5, R4, UR4, R5 ;  /* 0x0000000404057c19 */ /* 0x000fe20008001205 */
[----:B------:R-:W-:Y:S01]  /*9ab0*/  ULDC UR4, c[0x0][0x638] ;  /* 0x00018e0000047ab9 */ /* 0x000fe20000000800 */
[----:B------:R-:W-:Y:S01]  /*9ac0*/  LOP3.LUT R9, R9, UR16, RZ, 0xc0, !PT ;  /* 0x0000001009097c12 */ /* 0x000fe2000f8ec0ff */
[----:B------:R-:W-:Y:S01]  /*9ad0*/  ULDC UR5, c[0x0][0x610] ;  /* 0x0001840000057ab9 */ /* 0x000fe20000000800 */
[----:B------:R-:W-:Y:S02]  /*9ae0*/  IMAD.MOV.U32 R4, RZ, RZ, 0x1 ;  /* 0x00000001ff047424 */ /* 0x000fe400078e00ff */
[----:B------:R-:W-:-:S02]  /*9af0*/  IMAD.MOV R7, RZ, RZ, -R5 ;  /* 0x000000ffff077224 */ /* 0x000fc400078e0a05 */
[----:B------:R-:W-:Y:S02]  /*9b00*/  IMAD R20, R5, UR18, R20 ;  /* 0x0000001205147c24 */ /* 0x000fe4000f8e0214 */
[----:B0-----:R-:W-:Y:S02]  /*9b10*/  @P1 IMAD R15, R21, R22, R14 ;  /* 0x00000016150f1224 */ /* 0x001fe400078e020e */
[----:B------:R-:W-:Y:S01]  /*9b20*/  IMAD R18, R7, UR4, R18 ;  /* 0x0000000407127c24 */ /* 0x000fe2000f8e0212 */
[----:B------:R-:W-:Y:S01]  /*9b30*/  ULDC UR4, c[0x0][0x600] ;  /* 0x0001800000047ab9 */ /* 0x000fe20000000800 */
[----:B------:R-:W-:Y:S02]  /*9b40*/  IMAD R15, R20, UR5, R15 ;  /* 0x00000005140f7c24 */ /* 0x000fe4000f8e020f */
[----:B------:R-:W-:-:S05]  /*9b50*/  IMAD R18, R18, UR4, R9 ;  /* 0x0000000412127c24 */ /* 0x000fca000f8e0209 */
[----:B------:R-:W-:Y:S02]  /*9b60*/  SEL R9, R18, R15, !P1 ;  /* 0x0000000f12097207 */ /* 0x000fe40004800000 */
[----:B------:R-:W-:-:S07]  /*9b70*/  SEL R7, R15, R18, !P1 ;  /* 0x000000120f077207 */ /* 0x000fce0004800000 */
.L_x_304:
[----:B------:R-:W-:Y:S05]  /*9b80*/  BSYNC B1 ;  /* 0x0000000000017941 */ /* 0x000fea0003800000 */
.L_x_303:
[----:B------:R-:W-:-:S13]  /*9b90*/  LOP3.LUT P1, RZ, R4, 0xff, RZ, 0xc0, !PT ;  /* 0x000000ff04ff7812 */ /* 0x000fda000782c0ff */
[----:B------:R-:W-:Y:S05]  /*9ba0*/  @P1 BRA `(.L_x_307) ;  /* 0xfffffff4004c1947 */ /* 0x000fea000383ffff */
[----:B------:R-:W-:Y:S05]  /*9bb0*/  BSYNC B0 ;  /* 0x0000000000007941 */ /* 0x000fea0003800000 */
.L_x_295:
[----:B------:R-:W-:-:S03]  /*9bc0*/  UMOV UR4, 0xffffffff ;  /* 0xffffffff00047882 */ /* 0x000fc60000000000 */
[----:B------:R-:W-:Y:S05]  /*9bd0*/  BRA.DIV UR4, `(.L_x_308) ;  /* 0x0000000a04107947 */ /* 0x000fea000b800000 */
[----:B------:R-:W-:-:S13]  /*9be0*/  ELECT P6, URZ, PT ;  /* 0x00000000003f782f */ /* 0x000fda00038c0000 */
.L_x_329:
[----:B------:R-:W-:Y:S04]  /*9bf0*/  BSSY B0, `(.L_x_309) ;  /* 0x000006a000007945 */ /* 0x000fe80003800000 */
[----:B------:R-:W-:Y:S05]  /*9c00*/  @!P6 BRA `(.L_x_310) ;  /* 0x0000000400a0e947 */ /* 0x000fea0003800000 */
[----:B------:R-:W-:-:S04]  /*9c10*/  LOP3.LUT R19, R19, 0x2, RZ, 0xfc, !PT ;  /* 0x0000000213137812 */ /* 0x000fc800078efcff */
[----:B------:R-:W-:-:S13]  /*9c20*/  ISETP.NE.AND P0, PT, R19, 0x3, PT ;  /* 0x000000031300780c */ /* 0x000fda0003f05270 */
[----:B------:R-:W-:Y:S05]  /*9c30*/  @!P0 BRA `(.L_x_311) ;  /* 0x0000000000048947 */ /* 0x000fea0003800000 */
[----:B------:R-:W-:Y:S01]  /*9c40*/  BPT.TRAP 0x1 ;  /* 0x000000040000795c */ /* 0x000fe20000300000 */
.L_x_311:
[----:B------:R-:W0:Y:S01]  /*9c50*/  S2R R3, SR_CgaCtaId ;  /* 0x0000000000037919 */ /* 0x000e220000008800 */
[----:B------:R-:W-:-:S04]  /*9c60*/  MOV R2, 0x400 ;  /* 0x0000040000027802 */ /* 0x000fc80000000f00 */
[----:B0-----:R-:W-:Y:S02]  /*9c70*/  LEA R3, R3, R2, 0x18 ;  /* 0x0000000203037211 */ /* 0x001fe400078ec0ff */
[----:B------:R-:W-:-:S03]  /*9c80*/  SHF.L.U32 R2, R0, 0x1f, RZ ;  /* 0x0000001f00027819 */ /* 0x000fc600000006ff */
[----:B------:R-:W-:-:S04]  /*9c90*/  VIADD R3, R3, 0x58 ;  /* 0x0000005803037836 */ /* 0x000fc80000000000 */
[C---:B------:R-:W-:Y:S02]  /*9ca0*/  IMAD R7, R12.reuse, 0x8, R3 ;  /* 0x000000080c077824 */ /* 0x040fe400078e0203 */
[----:B------:R-:W-:Y:S02]  /*9cb0*/  VIADD R12, R12, 0x1 ;  /* 0x000000010c0c7836 */ /* 0x000fe40000000000 */
[----:B------:R-:W0:Y:S03]  /*9cc0*/  SYNCS.PHASECHK.TRANS64.TRYWAIT P0, [R7+URZ], R2 ;  /* 0x00000002070075a7 */ /* 0x000e26000800017f */
[----:B------:R-:W-:-:S04]  /*9cd0*/  ISETP.NE.AND P1, PT, R12, 0xb, PT ;  /* 0x0000000b0c00780c */ /* 0x000fc80003f25270 */
[----:B------:R-:W-:Y:S02]  /*9ce0*/  SEL R5, RZ, 0x1, P1 ;  /* 0x00000001ff057807 */ /* 0x000fe40000800000 */
[----:B------:R-:W-:Y:S02]  /*9cf0*/  SEL R12, R12, RZ, P1 ;  /* 0x000000ff0c0c7207 */ /* 0x000fe40000800000 */
[----:B------:R-:W-:-:S03]  /*9d00*/  LOP3.LUT R5, R0, R5, RZ, 0x3c, !PT ;  /* 0x0000000500057212 */ /* 0x000fc600078e3cff */
[----:B------:R-:W-:Y:S01]  /*9d10*/  IMAD R9, R12, 0x8, R3 ;  /* 0x000000080c097824 */ /* 0x000fe200078e0203 */
[----:B------:R-:W-:Y:S01]  /*9d20*/  SHF.L.U32 R4, R5, 0x1f, RZ ;  /* 0x0000001f05047819 */ /* 0x000fe200000006ff */
[----:B0-----:R-:W-:Y:S06]  /*9d30*/  @!P0 BRA `(.L_x_312) ;  /* 0x0000000400d88947 */ /* 0x001fec0003800000 */
.L_x_330:
[----:B------:R-:W1:Y:S01]  /*9d40*/  SYNCS.PHASECHK.TRANS64.TRYWAIT P0, [R9+URZ], R4 ;  /* 0x00000004090075a7 */ /* 0x000e62000800017f */
[----:B------:R-:W-:-:S05]  /*9d50*/  VIADD R0, R12, 0x1 ;  /* 0x000000010c007836 */ /* 0x000fca0000000000 */
[----:B------:R-:W-:-:S04]  /*9d60*/  ISETP.NE.AND P1, PT, R0, 0xb, PT ;  /* 0x0000000b0000780c */ /* 0x000fc80003f25270 */
[----:B0-----:R-:W-:Y:S02]  /*9d70*/  SEL R2, RZ, 0x1, P1 ;  /* 0x00000001ff027807 */ /* 0x001fe40000800000 */
[----:B------:R-:W-:Y:S02]  /*9d80*/  SEL R0, R0, RZ, P1 ;  /* 0x000000ff00007207 */ /* 0x000fe40000800000 */
[----:B------:R-:W-:-:S03]  /*9d90*/  LOP3.LUT R7, R5, R2, RZ, 0x3c, !PT ;  /* 0x0000000205077212 */ /* 0x000fc600078e3cff */
[----:B------:R-:W-:Y:S01]  /*9da0*/  IMAD R6, R0, 0x8, R3 ;  /* 0x0000000800067824 */ /* 0x000fe200078e0203 */
[----:B------:R-:W-:Y:S01]  /*9db0*/  SHF.L.U32 R5, R7, 0x1f, RZ ;  /* 0x0000001f07057819 */ /* 0x000fe200000006ff */
[----:B-1----:R-:W-:Y:S06]  /*9dc0*/  @!P0 BRA `(.L_x_313) ;  /* 0x0000000400c88947 */ /* 0x002fec0003800000 */
.L_x_331:
[----:B------:R-:W1:Y:S01]  /*9dd0*/  SYNCS.PHASECHK.TRANS64.TRYWAIT P0, [R6+URZ], R5 ;  /* 0x00000005060075a7 */ /* 0x000e62000800017f */
[----:B------:R-:W-:-:S05]  /*9de0*/  VIADD R0, R0, 0x1 ;  /* 0x0000000100007836 */ /* 0x000fca0000000000 */
[----:B------:R-:W-:-:S04]  /*9df0*/  ISETP.NE.AND P1, PT, R0, 0xb, PT ;  /* 0x0000000b0000780c */ /* 0x000fc80003f25270 */
[----:B------:R-:W-:Y:S02]  /*9e00*/  SEL R2, RZ, 0x1, P1 ;  /* 0x00000001ff027807 */ /* 0x000fe40000800000 */
[----:B------:R-:W-:Y:S02]  /*9e10*/  SEL R0, R0, RZ, P1 ;  /* 0x000000ff00007207 */ /* 0x000fe40000800000 */
[----:B------:R-:W-:-:S03]  /*9e20*/  LOP3.LUT R7, R7, R2, RZ, 0x3c, !PT ;  /* 0x0000000207077212 */ /* 0x000fc600078e3cff */
[----:B0-----:R-:W-:Y:S01]  /*9e30*/  IMAD R9, R0, 0x8, R3 ;  /* 0x0000000800097824 */ /* 0x001fe200078e0203 */
[----:B------:R-:W-:Y:S01]  /*9e40*/  SHF.L.U32 R4, R7, 0x1f, RZ ;  /* 0x0000001f07047819 */ /* 0x000fe200000006ff */
[----:B-1----:R-:W-:Y:S06]  /*9e50*/  @!P0 BRA `(.L_x_314) ;  /* 0x0000000400b88947 */ /* 0x002fec0003800000 */
.L_x_332:
        /* <DEDUP_REMOVED lines=9> */
.L_x_333:
        /* <DEDUP_REMOVED lines=9> */
.L_x_334:
        /* <DEDUP_REMOVED lines=9> */
.L_x_335:
        /* <DEDUP_REMOVED lines=9> */
.L_x_336:
        /* <DEDUP_REMOVED lines=9> */
.L_x_337:
        /* <DEDUP_REMOVED lines=9> */
.L_x_338:
[----:B------:R-:W1:Y:S01]  /*a1c0*/  SYNCS.PHASECHK.TRANS64.TRYWAIT P0, [R9+URZ], R4 ;  /* 0x00000004090075a7 */ /* 0x000e62000800017f */
[----:B------:R-:W-:-:S05]  /*a1d0*/  VIADD R0, R0, 0x1 ;  /* 0x0000000100007836 */ /* 0x000fca0000000000 */
[----:B------:R-:W-:-:S04]  /*a1e0*/  ISETP.NE.AND P1, PT, R0, 0xb, PT ;  /* 0x0000000b0000780c */ /* 0x000fc80003f25270 */
[----:B------:R-:W-:Y:S02]  /*a1f0*/  SEL R2, RZ, 0x1, P1 ;  /* 0x00000001ff027807 */ /* 0x000fe40000800000 */
[----:B------:R-:W-:Y:S02]  /*a200*/  SEL R0, R0, RZ, P1 ;  /* 0x000000ff00007207 */ /* 0x000fe40000800000 */
[----:B------:R-:W-:Y:S01]  /*a210*/  LOP3.LUT R2, R7, R2, RZ, 0x3c, !PT ;  /* 0x0000000207027212 */ /* 0x000fe200078e3cff */
[----:B-1----:R-:W-:Y:S06]  /*a220*/  @!P0 BRA `(.L_x_321) ;  /* 0x0000000400508947 */ /* 0x002fec0003800000 */
.L_x_339:
[----:B------:R-:W-:Y:S01]  /*a230*/  IMAD R3, R0, 0x8, R3 ;  /* 0x0000000800037824 */ /* 0x000fe200078e0203 */
[----:B------:R-:W-:-:S07]  /*a240*/  SHF.L.U32 R0, R2, 0x1f, RZ ;  /* 0x0000001f02007819 */ /* 0x000fce00000006ff */
.L_x_322:
[----:B--2---:R2:W3:Y:S02]  /*a250*/  SYNCS.PHASECHK.TRANS64.TRYWAIT P0, [R3+URZ], R0 ;  /* 0x00000000030075a7 */ /* 0x0044e4000800017f */
[----:B---3--:R-:W-:Y:S05]  /*a260*/  @!P0 NANOSLEEP.SYNCS 0x989680 ;  /* 0x009896800000895d */ /* 0x008fea0003900000 */
[----:B------:R-:W3:Y:S02]  /*a270*/  @!P0 SYNCS.PHASECHK.TRANS64 P0, [R3+URZ], R0 ;  /* 0x00000000030085a7 */ /* 0x000ee4000800007f */
[----:B---3--:R-:W-:Y:S05]  /*a280*/  @!P0 BRA `(.L_x_322) ;  /* 0xfffffffc00f08947 */ /* 0x008fea000383ffff */
.L_x_310:
[----:B------:R-:W-:Y:S05]  /*a290*/  BSYNC B0 ;  /* 0x0000000000007941 */ /* 0x000fea0003800000 */
.L_x_309:
[----:B------:R-:W-:Y:S05]  /*a2a0*/  EXIT ;  /* 0x000000000000794d */ /* 0x000fea0003800000 */
.L_x_18:
[----:B----4-:R4:W0:Y:S02]  /*a2b0*/  SYNCS.PHASECHK.TRANS64.TRYWAIT P1, [R3+URZ], R0 ;  /* 0x00000000030075a7 */ /* 0x010824000802017f */
[----:B0-----:R-:W-:Y:S05]  /*a2c0*/  @!P1 NANOSLEEP.SYNCS 0x989680 ;  /* 0x009896800000995d */ /* 0x001fea0003900000 */
[----:B------:R-:W0:Y:S02]  /*a2d0*/  @!P1 SYNCS.PHASECHK.TRANS64 P1, [R3+URZ], R0 ;  /* 0x00000000030095a7 */ /* 0x000e24000802007f */
[----:B0-----:R-:W-:Y:S05]  /*a2e0*/  @!P1 BRA `(.L_x_18) ;  /* 0xfffffffc00f09947 */ /* 0x001fea000383ffff */
[----:B------:R-:W-:Y:S05]  /*a2f0*/  BRA `(.L_x_17) ;  /* 0xffffff7000207947 */ /* 0x000fea000383ffff */
.L_x_23:
[----:B-1----:R1:W3:Y:S02]  /*a300*/  SYNCS.PHASECHK.TRANS64.TRYWAIT P1, [R5+URZ], R4 ;  /* 0x00000004050075a7 */ /* 0x0022e4000802017f */
[----:B---3--:R-:W-:Y:S05]  /*a310*/  @!P1 NANOSLEEP.SYNCS 0x989680 ;  /* 0x009896800000995d */ /* 0x008fea0003900000 */
[----:B------:R-:W3:Y:S02]  /*a320*/  @!P1 SYNCS.PHASECHK.TRANS64 P1, [R5+URZ], R4 ;  /* 0x00000004050095a7 */ /* 0x000ee4000802007f */
[----:B---3--:R-:W-:Y:S05]  /*a330*/  @!P1 BRA `(.L_x_23) ;  /* 0xfffffffc00f09947 */ /* 0x008fea000383ffff */
[----:B------:R-:W-:Y:S05]  /*a340*/  BRA `(.L_x_22) ;  /* 0xffffff7000fc7947 */ /* 0x000fea000383ffff */
.L_x_296:
[----:B------:R-:W-:Y:S01]  /*a350*/  BSSY B1, `(.L_x_323) ;  /* 0x0000006000017945 */ /* 0x000fe20003800000 */
[----:B------:R-:W-:-:S07]  /*a360*/  IMAD.MOV.U32 R15, RZ, RZ, -0x1 ;  /* 0xffffffffff0f7424 */ /* 0x000fce00078e00ff */
[----:B------:R-:W-:Y:S05]  /*a370*/  WARPSYNC.COLLECTIVE R15, `(.L_x_324) ;  /* 0x000000000f0c7348 */ /* 0x000fea0003c00000 */
[----:B------:R-:W-:Y:S02]  /*a380*/  ELECT P6, UR62, PT ;  /* 0x00000000003e782f */ /* 0x000fe400038c0000 */
[----:B------:R-:W-:Y:S01]  /*a390*/  MOV R14, UR62 ;  /* 0x0000003e000e7c02 */ /* 0x000fe20008000f00 */
[----:B------:R-:W-:Y:S10]  /*a3a0*/  ENDCOLLECTIVE ;  /* 0x000000000000791b */ /* 0x000ff40003800000 */
.L_x_324:
[----:B------:R-:W-:Y:S05]  /*a3b0*/  BSYNC B1 ;  /* 0x0000000000017941 */ /* 0x000fea0003800000 */
.L_x_323:
[----:B------:R-:W-:Y:S05]  /*a3c0*/  BRA `(.L_x_325) ;  /* 0xffffffec00507947 */ /* 0x000fea000383ffff */
.L_x_299:
[----:B0-----:R0:W1:Y:S02]  /*a3d0*/  SYNCS.PHASECHK.TRANS64.TRYWAIT P1, [R14+URZ+0x58], R7 ;  /* 0x000058070e0075a7 */ /* 0x001064000802017f */
[----:B-1----:R-:W-:Y:S05]  /*a3e0*/  @!P1 NANOSLEEP.SYNCS 0x989680 ;  /* 0x009896800000995d */ /* 0x002fea0003900000 */
[----:B------:R-:W1:Y:S02]  /*a3f0*/  @!P1 SYNCS.PHASECHK.TRANS64 P1, [R14+URZ+0x58], R7 ;  /* 0x000058070e0095a7 */ /* 0x000e64000802007f */
[----:B-1----:R-:W-:Y:S05]  /*a400*/  @!P1 BRA `(.L_x_299) ;  /* 0xfffffffc00f09947 */ /* 0x002fea000383ffff */
[----:B------:R-:W-:Y:S05]  /*a410*/  BRA `(.L_x_326) ;  /* 0xffffffec00847947 */ /* 0x000fea000383ffff */
.L_x_308:
[----:B------:R-:W-:Y:S01]  /*a420*/  BSSY B0, `(.L_x_327) ;  /* 0x0000006000007945 */ /* 0x000fe20003800000 */
[----:B------:R-:W-:-:S07]  /*a430*/  IMAD.MOV.U32 R15, RZ, RZ, -0x1 ;  /* 0xffffffffff0f7424 */ /* 0x000fce00078e00ff */
[----:B------:R-:W-:Y:S05]  /*a440*/  WARPSYNC.COLLECTIVE R15, `(.L_x_328) ;  /* 0x000000000f0c7348 */ /* 0x000fea0003c00000 */
[----:B------:R-:W-:Y:S02]  /*a450*/  ELECT P6, UR62, PT ;  /* 0x00000000003e782f */ /* 0x000fe400038c0000 */
[----:B------:R-:W-:Y:S01]  /*a460*/  MOV R14, UR62 ;  /* 0x0000003e000e7c02 */ /* 0x000fe20008000f00 */
[----:B------:R-:W-:Y:S10]  /*a470*/  ENDCOLLECTIVE ;  /* 0x000000000000791b */ /* 0x000ff40003800000 */
.L_x_328:
[----:B------:R-:W-:Y:S05]  /*a480*/  BSYNC B0 ;  /* 0x0000000000007941 */ /* 0x000fea0003800000 */
.L_x_327:
[----:B------:R-:W-:Y:S05]  /*a490*/  BRA `(.L_x_329) ;  /* 0xfffffff400d47947 */ /* 0x000fea000383ffff */
.L_x_312:
[----:B0-----:R0:W1:Y:S02]  /*a4a0*/  SYNCS.PHASECHK.TRANS64.TRYWAIT P0, [R7+URZ], R2 ;  /* 0x00000002070075a7 */ /* 0x001064000800017f */
[----:B-1----:R-:W-:Y:S05]  /*a4b0*/  @!P0 NANOSLEEP.SYNCS 0x989680 ;  /* 0x009896800000895d */ /* 0x002fea0003900000 */
[----:B------:R-:W1:Y:S02]  /*a4c0*/  @!P0 SYNCS.PHASECHK.TRANS64 P0, [R7+URZ], R2 ;  /* 0x00000002070085a7 */ /* 0x000e64000800007f */
[----:B-1----:R-:W-:Y:S05]  /*a4d0*/  @!P0 BRA `(.L_x_312) ;  /* 0xfffffffc00f08947 */ /* 0x002fea000383ffff */
[----:B------:R-:W-:Y:S05]  /*a4e0*/  BRA `(.L_x_330) ;  /* 0xfffffff800147947 */ /* 0x000fea000383ffff */
.L_x_313:
[----:B0-----:R0:W1:Y:S02]  /*a4f0*/  SYNCS.PHASECHK.TRANS64.TRYWAIT P0, [R9+URZ], R4 ;  /* 0x00000004090075a7 */ /* 0x001064000800017f */
[----:B-1----:R-:W-:Y:S05]  /*a500*/  @!P0 NANOSLEEP.SYNCS 0x989680 ;  /* 0x009896800000895d */ /* 0x002fea0003900000 */
[----:B------:R-:W1:Y:S02]  /*a510*/  @!P0 SYNCS.PHASECHK.TRANS64 P0, [R9+URZ], R4 ;  /* 0x00000004090085a7 */ /* 0x000e64000800007f */
[----:B-1----:R-:W-:Y:S05]  /*a520*/  @!P0 BRA `(.L_x_313) ;  /* 0xfffffffc00f08947 */ /* 0x002fea000383ffff */
[----:B------:R-:W-:Y:S05]  /*a530*/  BRA `(.L_x_331) ;  /* 0xfffffff800247947 */ /* 0x000fea000383ffff */
.L_x_314:
[----:B0-----:R0:W1:Y:S02]  /*a540*/  SYNCS.PHASECHK.TRANS64.TRYWAIT P0, [R6+URZ], R5 ;  /* 0x00000005060075a7 */ /* 0x001064000800017f */
[----:B-1----:R-:W-:Y:S05]  /*a550*/  @!P0 NANOSLEEP.SYNCS 0x989680 ;  /* 0x009896800000895d */ /* 0x002fea0003900000 */
[----:B------:R-:W1:Y:S02]  /*a560*/  @!P0 SYNCS.PHASECHK.TRANS64 P0, [R6+URZ], R5 ;  /* 0x00000005060085a7 */ /* 0x000e64000800007f */
[----:B-1----:R-:W-:Y:S05]  /*a570*/  @!P0 BRA `(.L_x_314) ;  /* 0xfffffffc00f08947 */ /* 0x002fea000383ffff */
[----:B------:R-:W-:Y:S05]  /*a580*/  BRA `(.L_x_332) ;  /* 0xfffffff800347947 */ /* 0x000fea000383ffff */
.L_x_315:
[----:B0-----:R0:W1:Y:S02]  /*a590*/  SYNCS.PHASECHK.TRANS64.TRYWAIT P0, [R9+URZ], R4 ;  /* 0x00000004090075a7 */ /* 0x001064000800017f */
[----:B-1----:R-:W-:Y:S05]  /*a5a0*/  @!P0 NANOSLEEP.SYNCS 0x989680 ;  /* 0x009896800000895d */ /* 0x002fea0003900000 */
[----:B------:R-:W1:Y:S02]  /*a5b0*/  @!P0 SYNCS.PHASECHK.TRANS64 P0, [R9+URZ], R4 ;  /* 0x00000004090085a7 */ /* 0x000e64000800007f */
[----:B-1----:R-:W-:Y:S05]  /*a5c0*/  @!P0 BRA `(.L_x_315) ;  /* 0xfffffffc00f08947 */ /* 0x002fea000383ffff */
[----:B------:R-:W-:Y:S05]  /*a5d0*/  BRA `(.L_x_333) ;  /* 0xfffffff800447947 */ /* 0x000fea000383ffff */
.L_x_316:
[----:B0-----:R0:W1:Y:S02]  /*a5e0*/  SYNCS.PHASECHK.TRANS64.TRYWAIT P0, [R6+URZ], R5 ;  /* 0x00000005060075a7 */ /* 0x001064000800017f */
[----:B-1----:R-:W-:Y:S05]  /*a5f0*/  @!P0 NANOSLEEP.SYNCS 0x989680 ;  /* 0x009896800000895d */ /* 0x002fea0003900000 */
[----:B------:R-:W1:Y:S02]  /*a600*/  @!P0 SYNCS.PHASECHK.TRANS64 P0, [R6+URZ], R5 ;  /* 0x00000005060085a7 */ /* 0x000e64000800007f */
[----:B-1----:R-:W-:Y:S05]  /*a610*/  @!P0 BRA `(.L_x_316) ;  /* 0xfffffffc00f08947 */ /* 0x002fea000383ffff */
[----:B------:R-:W-:Y:S05]  /*a620*/  BRA `(.L_x_334) ;  /* 0xfffffff800547947 */ /* 0x000fea000383ffff */
.L_x_317:
[----:B0-----:R0:W1:Y:S02]  /*a630*/  SYNCS.PHASECHK.TRANS64.TRYWAIT P0, [R9+URZ], R4 ;  /* 0x00000004090075a7 */ /* 0x001064000800017f */
[----:B-1----:R-:W-:Y:S05]  /*a640*/  @!P0 NANOSLEEP.SYNCS 0x989680 ;  /* 0x009896800000895d */ /* 0x002fea0003900000 */
[----:B------:R-:W1:Y:S02]  /*a650*/  @!P0 SYNCS.PHASECHK.TRANS64 P0, [R9+URZ], R4 ;  /* 0x00000004090085a7 */ /* 0x000e64000800007f */
[----:B-1----:R-:W-:Y:S05]  /*a660*/  @!P0 BRA `(.L_x_317) ;  /* 0xfffffffc00f08947 */ /* 0x002fea000383ffff */
[----:B------:R-:W-:Y:S05]  /*a670*/  BRA `(.L_x_335) ;  /* 0xfffffff800647947 */ /* 0x000fea000383ffff */
.L_x_318:
[----:B0-----:R0:W1:Y:S02]  /*a680*/  SYNCS.PHASECHK.TRANS64.TRYWAIT P0, [R6+URZ], R5 ;  /* 0x00000005060075a7 */ /* 0x001064000800017f */
[----:B-1----:R-:W-:Y:S05]  /*a690*/  @!P0 NANOSLEEP.SYNCS 0x989680 ;  /* 0x009896800000895d */ /* 0x002fea0003900000 */
[----:B------:R-:W1:Y:S02]  /*a6a0*/  @!P0 SYNCS.PHASECHK.TRANS64 P0, [R6+URZ], R5 ;  /* 0x00000005060085a7 */ /* 0x000e64000800007f */
[----:B-1----:R-:W-:Y:S05]  /*a6b0*/  @!P0 BRA `(.L_x_318) ;  /* 0xfffffffc00f08947 */ /* 0x002fea000383ffff */
[----:B------:R-:W-:Y:S05]  /*a6c0*/  BRA `(.L_x_336) ;  /* 0xfffffff800747947 */ /* 0x000fea000383ffff */
.L_x_319:
[----:B0-----:R0:W1:Y:S02]  /*a6d0*/  SYNCS.PHASECHK.TRANS64.TRYWAIT P0, [R9+URZ], R4 ;  /* 0x00000004090075a7 */ /* 0x001064000800017f */
[----:B-1----:R-:W-:Y:S05]  /*a6e0*/  @!P0 NANOSLEEP.SYNCS 0x989680 ;  /* 0x009896800000895d */ /* 0x002fea0003900000 */
[----:B------:R-:W1:Y:S02]  /*a6f0*/  @!P0 SYNCS.PHASECHK.TRANS64 P0, [R9+URZ], R4 ;  /* 0x00000004090085a7 */ /* 0x000e64000800007f */
[----:B-1----:R-:W-:Y:S05]  /*a700*/  @!P0 BRA `(.L_x_319) ;  /* 0xfffffffc00f08947 */ /* 0x002fea000383ffff */
[----:B------:R-:W-:Y:S05]  /*a710*/  BRA `(.L_x_337) ;  /* 0xfffffff800847947 */ /* 0x000fea000383ffff */
.L_x_320:
[----:B0-----:R0:W1:Y:S02]  /*a720*/  SYNCS.PHASECHK.TRANS64.TRYWAIT P0, [R6+URZ], R5 ;  /* 0x00000005060075a7 */ /* 0x001064000800017f */
[----:B-1----:R-:W-:Y:S05]  /*a730*/  @!P0 NANOSLEEP.SYNCS 0x989680 ;  /* 0x009896800000895d */ /* 0x002fea0003900000 */
[----:B------:R-:W1:Y:S02]  /*a740*/  @!P0 SYNCS.PHASECHK.TRANS64 P0, [R6+URZ], R5 ;  /* 0x00000005060085a7 */ /* 0x000e64000800007f */
[----:B-1----:R-:W-:Y:S05]  /*a750*/  @!P0 BRA `(.L_x_320) ;  /* 0xfffffffc00f08947 */ /* 0x002fea000383ffff */
[----:B------:R-:W-:Y:S05]  /*a760*/  BRA `(.L_x_338) ;  /* 0xfffffff800947947 */ /* 0x000fea000383ffff */
.L_x_321:
[----:B-1----:R1:W2:Y:S02]  /*a770*/  SYNCS.PHASECHK.TRANS64.TRYWAIT P0, [R9+URZ], R4 ;  /* 0x00000004090075a7 */ /* 0x0022a4000800017f */
[----:B--2---:R-:W-:Y:S05]  /*a780*/  @!P0 NANOSLEEP.SYNCS 0x989680 ;  /* 0x009896800000895d */ /* 0x004fea0003900000 */
[----:B------:R-:W2:Y:S02]  /*a790*/  @!P0 SYNCS.PHASECHK.TRANS64 P0, [R9+URZ], R4 ;  /* 0x00000004090085a7 */ /* 0x000ea4000800007f */
[----:B--2---:R-:W-:Y:S05]  /*a7a0*/  @!P0 BRA `(.L_x_321) ;  /* 0xfffffffc00f08947 */ /* 0x004fea000383ffff */
[----:B------:R-:W-:Y:S05]  /*a7b0*/  BRA `(.L_x_339) ;  /* 0xfffffff8009c7947 */ /* 0x000fea000383ffff */
.L_x_340:
[----:B------:R-:W-:-:S00]  /*a7c0*/  BRA `(.L_x_340) ;  /* 0xfffffffc00fc7947 */ /* 0x000fc0000383ffff */
[----:B------:R-:W-:-:S00]  /*a7d0*/  NOP ;  /* 0x0000000000007918 */ /* 0x000fc00000000000 */
        /* <DEDUP_REMOVED lines=10> */
.L_x_341:


//--------------------- .nv.global.init           --------------------------
	.section	.nv.global.init,"aw",@progbits
.nv.global.init:
	.type		$str$22,@object
	.size		$str$22,($str$23 - $str$22)
$str$22:
        /*0000*/ 	.byte	0x6b, 0x5f, 0x74, 0x69, 0x6c, 0x65, 0x5f, 0x63, 0x6f, 0x75, 0x6e, 0x74, 0x20, 0x3e, 0x3d, 0x20
        /*0010*/ 	.byte	0x31, 0x00
	.type		$str$23,@object
	.size		$str$23,(__unnamed_1 - $str$23)
$str$23:
        /*0012*/ 	.byte	0x2f, 0x74, 0x6d, 0x70, 0x2f, 0x63, 0x75, 0x74, 0x6c, 0x61, 0x73, 0x73, 0x5f, 0x73, 0x77, 0x65
        /*0022*/ 	.byte	0x65, 0x70, 0x5f, 0x73, 0x72, 0x63, 0x2f, 0x69, 0x6e, 0x63, 0x6c, 0x75, 0x64, 0x65, 0x2f, 0x63
        /*0032*/ 	.byte	0x75, 0x74, 0x6c, 0x61, 0x73, 0x73, 0x2f, 0x67, 0x65, 0x6d, 0x6d, 0x2f, 0x63, 0x6f, 0x6c, 0x6c
        /*0042*/ 	.byte	0x65, 0x63, 0x74, 0x69, 0x76, 0x65, 0x2f, 0x73, 0x6d, 0x39, 0x30, 0x5f, 0x6d, 0x6d, 0x61, 0x5f
        /*0052*/ 	.byte	0x74, 0x6d, 0x61, 0x5f, 0x67, 0x6d, 0x6d, 0x61, 0x5f, 0x73, 0x73, 0x5f, 0x77, 0x61, 0x72, 0x70
        /*0062*/ 	.byte	0x73, 0x70, 0x65, 0x63, 0x69, 0x61, 0x6c, 0x69, 0x7a, 0x65, 0x64, 0x2e, 0x68, 0x70, 0x70, 0x00
	.type		__unnamed_1,@object
	.size		__unnamed_1,(.L_0 - __unnamed_1)
__unnamed_1:
        /*0072*/ 	.byte	0x76, 0x6f, 0x69, 0x64, 0x20, 0x63, 0x75, 0x74, 0x6c, 0x61, 0x73, 0x73, 0x3a, 0x3a, 0x67, 0x65
        /* <DEDUP_REMOVED lines=172> */
        /*0b42*/ 	.byte	0x5d, 0x00
.L_0:


//--------------------- .nv.shared._ZN7cutlass13device_kernelINS_4gemm6kernel13GemmUniversalIN4cute5tupleIJiiiiEEENS1_10collective13CollectiveMmaINS1_34MainloopSm90TmaGmmaWarpSpecializedILi11ENS5_IJNS4_1CILi1EEESB_SB_EEENS1_35KernelTmaWarpSpecializedCooperativeEEENS5_IJNSA_ILi192EEENSA_ILi128EEENSA_ILi64EEEEEEaNS5_IJlSB_lEEEaSJ_NS4_8TiledMMAINS4_8MMA_AtomIJNS4_4SM904GMMA27MMA_64x128x32_S32S8S8_SS_TNEEEENS4_6LayoutINS5_IJNSA_ILi2EEESB_SB_EEENS5_IJSB_NSA_ILi0EEEST_EEEEENS5_IJNS4_10UnderscoreESW_SW_EEEEENS4_13SM90_TMA_LOADENS4_14ComposedLayoutINS4_7SwizzleILi2ELi4ELi3EEENS4_18smem_ptr_flag_bitsILi8EEENSQ_INS5_IJNSA_ILi8EEESH_EEENS5_IJSH_SB_EEEEEEEvNS4_8identityESZ_S19_vS1A_EENS_8epilogue10collective6detail29Sm90TmaWarpSpecializedAdapterINS1D_15DefaultEpilogueIaSJ_SJ_NS1C_6thread17LinearCombinationIaLi1EiiLNS1H_9ScaleType4KindE0ELNS_15FloatRoundStyleE2EaEENS1_15EpilogueDefaultEEEEEvvEEEEvNT_6ParamsE --------------------------
	.section	.nv.shared._ZN7cutlass13device_kernelINS_4gemm6kernel13GemmUniversalIN4cute5tupleIJiiiiEEENS1_10collective13CollectiveMmaINS1_34MainloopSm90TmaGmmaWarpSpecializedILi11ENS5_IJNS4_1CILi1EEESB_SB_EEENS1_35KernelTmaWarpSpecializedCooperativeEEENS5_IJNSA_ILi192EEENSA_ILi128EEENSA_ILi64EEEEEEaNS5_IJlSB_lEEEaSJ_NS4_8TiledMMAINS4_8MMA_AtomIJNS4_4SM904GMMA27MMA_64x128x32_S32S8S8_SS_TNEEEENS4_6LayoutINS5_IJNSA_ILi2EEESB_SB_EEENS5_IJSB_NSA_ILi0EEEST_EEEEENS5_IJNS4_10UnderscoreESW_SW_EEEEENS4_13SM90_TMA_LOADENS4_14ComposedLayoutINS4_7SwizzleILi2ELi4ELi3EEENS4_18smem_ptr_flag_bitsILi8EEENSQ_INS5_IJNSA_ILi8EEESH_EEENS5_IJSH_SB_EEEEEEEvNS4_8identityESZ_S19_vS1A_EENS_8epilogue10collective6detail29Sm90TmaWarpSpecializedAdapterINS1D_15DefaultEpilogueIaSJ_SJ_NS1C_6thread17LinearCombinationIaLi1EiiLNS1H_9ScaleType4KindE0ELNS_15FloatRoundStyleE2EaEENS1_15EpilogueDefaultEEEEEvvEEEEvNT_6ParamsE,"aw",@nobits
	.sectionflags	@""
	.align	16
	.zero		1024


//--------------------- .nv.shared.reserved.0     --------------------------
	.section	.nv.shared.reserved.0,"aw",@nobits
	.weak		__nv_reservedSMEM_offset_0_alias
	.size		__nv_reservedSMEM_offset_0_alias, 0, 0
	.other		__nv_reservedSMEM_offset_0_alias,@"STO_CUDA_RESERVED_SHARED STV_DEFAULT"
__nv_reservedSMEM_offset_0_alias:
	.zero		0


//--------------------- .nv.global                --------------------------
	.section	.nv.global,"aw",@nobits
.nv.global:
	.type		_ZN40_INTERNAL_3857ef83_4_k_cu_d129ad1b_140564cute1_E,@object
	.size		_ZN40_INTERNAL_3857ef83_4_k_cu_d129ad1b_140564cute1_E,(_ZN40_INTERNAL_3857ef83_4_k_cu_d129ad1b_140564cuda3std3__45__cpo6cbeginE - _ZN40_INTERNAL_3857ef83_4_k_cu_d129ad1b_140564cute1_E)
_ZN40_INTERNAL_3857ef83_4_k_cu_d129ad1b_140564cute1_E:
	.zero		1
	.type		_ZN40_INTERNAL_3857ef83_4_k_cu_d129ad1b_140564cuda3std3__45__cpo6cbeginE,@object
	.size		_ZN40_INTERNAL_3857ef83_4_k_cu_d129ad1b_140564cuda3std3__45__cpo6cbeginE,(_ZN40_INTERNAL_3857ef83_4_k_cu_d129ad1b_140564cuda3std3__48in_placeE - _ZN40_INTERNAL_3857ef83_4_k_cu_d129ad1b_140564cuda3std3__45__cpo6cbeginE)
_ZN40_INTERNAL_3857ef83_4_k_cu_d129ad1b_140564cuda3std3__45__cpo6cbeginE:
	.zero		1
	.type		_ZN40_INTERNAL_3857ef83_4_k_cu_d129ad1b_140564cuda3std3__48in_placeE,@object
	.size		_ZN40_INTERNAL_3857ef83_4_k_cu_d129ad1b_140564cuda3std3__48in_placeE,(_ZN40_INTERNAL_3857ef83_4_k_cu_d129ad1b_140564cuda3std6ranges3__45__cpo9iter_moveE - _ZN40_INTERNAL_3857ef83_4_k_cu_d129ad1b_140564cuda3std3__48in_placeE)
_ZN40_INTERNAL_3857ef83_4_k_cu_d129ad1b_140564cuda3std3__48in_placeE:
	.zero		1
	.type		_ZN40_INTERNAL_3857ef83_4_k_cu_d129ad1b_140564cuda3std6ranges3__45__cpo9iter_moveE,@object
	.size		_ZN40_INTERNAL_3857ef83_4_k_cu_d129ad1b_140564cuda3std6ranges3__45__cpo9iter_moveE,(_ZN40_INTERNAL_3857ef83_4_k_cu_d129ad1b_140564cuda3std3__45__cpo5beginE - _ZN40_INTERNAL_3857ef83_4_k_cu_d129ad1b_140564cuda3std6ranges3__45__cpo9iter_moveE)
_ZN40_INTERNAL_3857ef83_4_k_cu_d129ad1b_140564cuda3std6ranges3__45__cpo9iter_moveE:
	.zero		1
	.type		_ZN40_INTERNAL_3857ef83_4_k_cu_d129ad1b_140564cuda3std3__45__cpo5beginE,@object
	.size		_ZN40_INTERNAL_3857ef83_4_k_cu_d129ad1b_140564cuda3std3__45__cpo5beginE,(_ZN40_INTERNAL_3857ef83_4_k_cu_d129ad1b_140564cuda3std3__442_GLOBAL__N__3857ef83_4_k_cu_d129ad1b_140566ignoreE - _ZN40_INTERNAL_3857ef83_4_k_cu_d129ad1b_140564cuda3std3__45__cpo5beginE)
_ZN40_INTERNAL_3857ef83_4_k_cu_d129ad1b_140564cuda3std3__45__cpo5beginE:
	.zero		1
	.type		_ZN40_INTERNAL_3857ef83_4_k_cu_d129ad1b_140564cuda3std3__442_GLOBAL__N__3857ef83_4_k_cu_d129ad1b_140566ignoreE,@object
	.size		_ZN40_INTERNAL_3857ef83_4_k_cu_d129ad1b_140564cuda3std3__442_GLOBAL__N__3857ef83_4_k_cu_d129ad1b_140566ignoreE,(_ZN40_INTERNAL_3857ef83_4_k_cu_d129ad1b_140564cute7productE - _ZN40_INTERNAL_3857ef83_4_k_cu_d129ad1b_140564cuda3std3__442_GLOBAL__N__3857ef83_4_k_cu_d129ad1b_140566ignoreE)
_ZN40_INTERNAL_3857ef83_4_k_cu_d129ad1b_140564cuda3std3__442_GLOBAL__N__3857ef83_4_k_cu_d129ad1b_140566ignoreE:
	.zero		1
	.type		_ZN40_INTERNAL_3857ef83_4_k_cu_d129ad1b_140564cute7productE,@object
	.size		_ZN40_INTERNAL_3857ef83_4_k_cu_d129ad1b_140564cute7productE,(_ZN40_INTERNAL_3857ef83_4_k_cu_d129ad1b_140564cuda3std3__45__cpo3endE - _ZN40_INTERNAL_3857ef83_4_k_cu_d129ad1b_140564cute7productE)
_ZN40_INTERNAL_3857ef83_4_k_cu_d129ad1b_140564cute7productE:
	.zero		1
	.type		_ZN40_INTERNAL_3857ef83_4_k_cu_d129ad1b_140564cuda3std3__45__cpo3endE,@object
	.size		_ZN40_INTERNAL_3857ef83_4_k_cu_d129ad1b_140564cuda3std3__45__cpo3endE,(_ZN40_INTERNAL_3857ef83_4_k_cu_d129ad1b_140564cuda3std3__419piecewise_constructE - _ZN40_INTERNAL_3857ef83_4_k_cu_d129ad1b_140564cuda3std3__45__cpo3endE)
_ZN40_INTERNAL_3857ef83_4_k_cu_d129ad1b_140564cuda3std3__45__cpo3endE:
	.zero		1
	.type		_ZN40_INTERNAL_3857ef83_4_k_cu_d129ad1b_140564cuda3std3__419piecewise_constructE,@object
	.size		_ZN40_INTERNAL_3857ef83_4_k_cu_d129ad1b_140564cuda3std3__419piecewise_constructE,(_ZN40_INTERNAL_3857ef83_4_k_cu_d129ad1b_140564cuda3std3__45__cpo4cendE - _ZN40_INTERNAL_3857ef83_4_k_cu_d129ad1b_140564cuda3std3__419piecewise_constructE)
_ZN40_INTERNAL_3857ef83_4_k_cu_d129ad1b_140564cuda3std3__419piecewise_constructE:
	.zero		1
	.type		_ZN40_INTERNAL_3857ef83_4_k_cu_d129ad1b_140564cuda3std3__45__cpo4cendE,@object
	.size		_ZN40_INTERNAL_3857ef83_4_k_cu_d129ad1b_140564cuda3std3__45__cpo4cendE,(_ZN40_INTERNAL_3857ef83_4_k_cu_d129ad1b_140564cuda3std6ranges3__45__cpo4swapE - _ZN40_INTERNAL_3857ef83_4_k_cu_d129ad1b_140564cuda3std3__45__cpo4cendE)
_ZN40_INTERNAL_3857ef83_4_k_cu_d129ad1b_140564cuda3std3__45__cpo4cendE:
	.zero		1
	.type		_ZN40_INTERNAL_3857ef83_4_k_cu_d129ad1b_140564cuda3std6ranges3__45__cpo4swapE,@object
	.size		_ZN40_INTERNAL_3857ef83_4_k_cu_d129ad1b_140564cuda3std6ranges3__45__cpo4swapE,(.L_8 - _ZN40_INTERNAL_3857ef83_4_k_cu_d129ad1b_140564cuda3std6ranges3__45__cpo4swapE)
_ZN40_INTERNAL_3857ef83_4_k_cu_d129ad1b_140564cuda3std6ranges3__45__cpo4swapE:
	.zero		1
.L_8:


//--------------------- .nv.constant0._ZN7cutlass13device_kernelINS_4gemm6kernel13GemmUniversalIN4cute5tupleIJiiiiEEENS1_10collective13CollectiveMmaINS1_34MainloopSm90TmaGmmaWarpSpecializedILi11ENS5_IJNS4_1CILi1EEESB_SB_EEENS1_35KernelTmaWarpSpecializedCooperativeEEENS5_IJNSA_ILi192EEENSA_ILi128EEENSA_ILi64EEEEEEaNS5_IJlSB_lEEEaSJ_NS4_8TiledMMAINS4_8MMA_AtomIJNS4_4SM904GMMA27MMA_64x128x32_S32S8S8_SS_TNEEEENS4_6LayoutINS5_IJNSA_ILi2EEESB_SB_EEENS5_IJSB_NSA_ILi0EEEST_EEEEENS5_IJNS4_10UnderscoreESW_SW_EEEEENS4_13SM90_TMA_LOADENS4_14ComposedLayoutINS4_7SwizzleILi2ELi4ELi3EEENS4_18smem_ptr_flag_bitsILi8EEENSQ_INS5_IJNSA_ILi8EEESH_EEENS5_IJSH_SB_EEEEEEEvNS4_8identityESZ_S19_vS1A_EENS_8epilogue10collective6detail29Sm90TmaWarpSpecializedAdapterINS1D_15DefaultEpilogueIaSJ_SJ_NS1C_6thread17LinearCombinationIaLi1EiiLNS1H_9ScaleType4KindE0ELNS_15FloatRoundStyleE2EaEENS1_15EpilogueDefaultEEEEEvvEEEEvNT_6ParamsE --------------------------
	.section	.nv.constant0._ZN7cutlass13device_kernelINS_4gemm6kernel13GemmUniversalIN4cute5tupleIJiiiiEEENS1_10collective13CollectiveMmaINS1_34MainloopSm90TmaGmmaWarpSpecializedILi11ENS5_IJNS4_1CILi1EEESB_SB_EEENS1_35KernelTmaWarpSpecializedCooperativeEEENS5_IJNSA_ILi192EEENSA_ILi128EEENSA_ILi64EEEEEEaNS5_IJlSB_lEEEaSJ_NS4_8TiledMMAINS4_8MMA_AtomIJNS4_4SM904GMMA27MMA_64x128x32_S32S8S8_SS_TNEEEENS4_6LayoutINS5_IJNSA_ILi2EEESB_SB_EEENS5_IJSB_NSA_ILi0EEEST_EEEEENS5_IJNS4_10UnderscoreESW_SW_EEEEENS4_13SM90_TMA_LOADENS4_14ComposedLayoutINS4_7SwizzleILi2ELi4ELi3EEENS4_18smem_ptr_flag_bitsILi8EEENSQ_INS5_IJNSA_ILi8EEESH_EEENS5_IJSH_SB_EEEEEEEvNS4_8identityESZ_S19_vS1A_EENS_8epilogue10collective6detail29Sm90TmaWarpSpecializedAdapterINS1D_15DefaultEpilogueIaSJ_SJ_NS1C_6thread17LinearCombinationIaLi1EiiLNS1H_9ScaleType4KindE0ELNS_15FloatRoundStyleE2EaEENS1_15EpilogueDefaultEEEEEvvEEEEvNT_6ParamsE,"a",@progbits
	.sectionflags	@""
	.align	4
.nv.constant0._ZN7cutlass13device_kernelINS_4gemm6kernel13GemmUniversalIN4cute5tupleIJiiiiEEENS1_10collective13CollectiveMmaINS1_34MainloopSm90TmaGmmaWarpSpecializedILi11ENS5_IJNS4_1CILi1EEESB_SB_EEENS1_35KernelTmaWarpSpecializedCooperativeEEENS5_IJNSA_ILi192EEENSA_ILi128EEENSA_ILi64EEEEEEaNS5_IJlSB_lEEEaSJ_NS4_8TiledMMAINS4_8MMA_AtomIJNS4_4SM904GMMA27MMA_64x128x32_S32S8S8_SS_TNEEEENS4_6LayoutINS5_IJNSA_ILi2EEESB_SB_EEENS5_IJSB_NSA_ILi0EEEST_EEEEENS5_IJNS4_10UnderscoreESW_SW_EEEEENS4_13SM90_TMA_LOADENS4_14ComposedLayoutINS4_7SwizzleILi2ELi4ELi3EEENS4_18smem_ptr_flag_bitsILi8EEENSQ_INS5_IJNSA_ILi8EEESH_EEENS5_IJSH_SB_EEEEEEEvNS4_8identityESZ_S19_vS1A_EENS_8epilogue10collective6detail29Sm90TmaWarpSpecializedAdapterINS1D_15DefaultEpilogueIaSJ_SJ_NS1C_6thread17LinearCombinationIaLi1EiiLNS1H_9ScaleType4KindE0ELNS_15FloatRoundStyleE2EaEENS1_15EpilogueDefaultEEEEEvvEEEEvNT_6ParamsE:
	.zero		1664


//--------------------- SYMBOLS --------------------------

	.type		.nv.reservedSmem.offset0,@object
	.size		.nv.reservedSmem.offset0,0x4
	.type		__assertfail,@function
